//
// Generated by NVIDIA NVVM Compiler
//
// Compiler Build ID: CL-36424714
// Cuda compilation tools, release 13.0, V13.0.88
// Based on NVVM 20.0.0
//

.version 9.0
.target sm_100
.address_size 64

	// .globl	_Z27scatter_kernel_TMA_pipelineILi16ELh2EEvPKj4descPKiiPjS2_
// _ZZ27scatter_kernel_TMA_pipelineILi16ELh2EEvPKj4descPKiiPjS2_E12shared_state has been demoted
// _ZZ27scatter_kernel_TMA_pipelineILi8ELh2EEvPKj4descPKiiPjS2_E12shared_state has been demoted
// _ZZ27scatter_kernel_TMA_pipelineILi4ELh2EEvPKj4descPKiiPjS2_E12shared_state has been demoted
// _ZZ27scatter_kernel_TMA_pipelineILi2ELh2EEvPKj4descPKiiPjS2_E12shared_state has been demoted
// _ZZ27scatter_kernel_TMA_pipelineILi1ELh2EEvPKj4descPKiiPjS2_E12shared_state has been demoted
.global .align 1 .b8 _ZN34_INTERNAL_c2f870b3_4_k_cu_61f1665c4cuda3std3__45__cpo5beginE[1];
.global .align 1 .b8 _ZN34_INTERNAL_c2f870b3_4_k_cu_61f1665c4cuda3std3__45__cpo3endE[1];
.global .align 1 .b8 _ZN34_INTERNAL_c2f870b3_4_k_cu_61f1665c4cuda3std3__45__cpo6cbeginE[1];
.global .align 1 .b8 _ZN34_INTERNAL_c2f870b3_4_k_cu_61f1665c4cuda3std3__45__cpo4cendE[1];
.global .align 1 .b8 _ZN34_INTERNAL_c2f870b3_4_k_cu_61f1665c4cuda3std3__45__cpo6rbeginE[1];
.global .align 1 .b8 _ZN34_INTERNAL_c2f870b3_4_k_cu_61f1665c4cuda3std3__45__cpo4rendE[1];
.global .align 1 .b8 _ZN34_INTERNAL_c2f870b3_4_k_cu_61f1665c4cuda3std3__45__cpo7crbeginE[1];
.global .align 1 .b8 _ZN34_INTERNAL_c2f870b3_4_k_cu_61f1665c4cuda3std3__45__cpo5crendE[1];
.global .align 1 .b8 _ZN34_INTERNAL_c2f870b3_4_k_cu_61f1665c4cuda3std3__436_GLOBAL__N__c2f870b3_4_k_cu_61f1665c6ignoreE[1];
.global .align 1 .b8 _ZN34_INTERNAL_c2f870b3_4_k_cu_61f1665c4cuda3std3__419piecewise_constructE[1];
.global .align 1 .b8 _ZN34_INTERNAL_c2f870b3_4_k_cu_61f1665c4cuda3std3__48in_placeE[1];
.global .align 1 .b8 _ZN34_INTERNAL_c2f870b3_4_k_cu_61f1665c4cuda3std3__420unreachable_sentinelE[1];
.global .align 1 .b8 _ZN34_INTERNAL_c2f870b3_4_k_cu_61f1665c4cuda3std3__47nulloptE[1];
.global .align 1 .b8 _ZN34_INTERNAL_c2f870b3_4_k_cu_61f1665c4cuda3std3__48unexpectE[1];
.global .align 1 .b8 _ZN34_INTERNAL_c2f870b3_4_k_cu_61f1665c4cuda3std6ranges3__45__cpo4swapE[1];
.global .align 1 .b8 _ZN34_INTERNAL_c2f870b3_4_k_cu_61f1665c4cuda3std6ranges3__45__cpo9iter_moveE[1];
.global .align 1 .b8 _ZN34_INTERNAL_c2f870b3_4_k_cu_61f1665c4cuda3std6ranges3__45__cpo5beginE[1];
.global .align 1 .b8 _ZN34_INTERNAL_c2f870b3_4_k_cu_61f1665c4cuda3std6ranges3__45__cpo3endE[1];
.global .align 1 .b8 _ZN34_INTERNAL_c2f870b3_4_k_cu_61f1665c4cuda3std6ranges3__45__cpo6cbeginE[1];
.global .align 1 .b8 _ZN34_INTERNAL_c2f870b3_4_k_cu_61f1665c4cuda3std6ranges3__45__cpo4cendE[1];
.global .align 1 .b8 _ZN34_INTERNAL_c2f870b3_4_k_cu_61f1665c4cuda3std6ranges3__45__cpo7advanceE[1];
.global .align 1 .b8 _ZN34_INTERNAL_c2f870b3_4_k_cu_61f1665c4cuda3std6ranges3__45__cpo9iter_swapE[1];
.global .align 1 .b8 _ZN34_INTERNAL_c2f870b3_4_k_cu_61f1665c4cuda3std6ranges3__45__cpo4nextE[1];
.global .align 1 .b8 _ZN34_INTERNAL_c2f870b3_4_k_cu_61f1665c4cuda3std6ranges3__45__cpo4prevE[1];
.global .align 1 .b8 _ZN34_INTERNAL_c2f870b3_4_k_cu_61f1665c4cuda3std6ranges3__45__cpo4dataE[1];
.global .align 1 .b8 _ZN34_INTERNAL_c2f870b3_4_k_cu_61f1665c4cuda3std6ranges3__45__cpo5cdataE[1];
.global .align 1 .b8 _ZN34_INTERNAL_c2f870b3_4_k_cu_61f1665c4cuda3std6ranges3__45__cpo4sizeE[1];
.global .align 1 .b8 _ZN34_INTERNAL_c2f870b3_4_k_cu_61f1665c4cuda3std6ranges3__45__cpo5ssizeE[1];
.global .align 1 .b8 _ZN34_INTERNAL_c2f870b3_4_k_cu_61f1665c4cuda3std6ranges3__45__cpo8distanceE[1];
.global .align 1 .b8 _ZN34_INTERNAL_c2f870b3_4_k_cu_61f1665c6thrust24THRUST_300001_SM_1000_NS8cuda_cub3parE[1];
.global .align 1 .b8 _ZN34_INTERNAL_c2f870b3_4_k_cu_61f1665c6thrust24THRUST_300001_SM_1000_NS8cuda_cub10par_nosyncE[1];
.global .align 1 .b8 _ZN34_INTERNAL_c2f870b3_4_k_cu_61f1665c6thrust24THRUST_300001_SM_1000_NS6system6detail10sequential3seqE[1];
.global .align 1 .b8 _ZN34_INTERNAL_c2f870b3_4_k_cu_61f1665c6thrust24THRUST_300001_SM_1000_NS6system3cpp3parE[1];
.global .align 1 .b8 _ZN34_INTERNAL_c2f870b3_4_k_cu_61f1665c6thrust24THRUST_300001_SM_1000_NS12placeholders2_1E[1];
.global .align 1 .b8 _ZN34_INTERNAL_c2f870b3_4_k_cu_61f1665c6thrust24THRUST_300001_SM_1000_NS12placeholders2_2E[1];
.global .align 1 .b8 _ZN34_INTERNAL_c2f870b3_4_k_cu_61f1665c6thrust24THRUST_300001_SM_1000_NS12placeholders2_3E[1];
.global .align 1 .b8 _ZN34_INTERNAL_c2f870b3_4_k_cu_61f1665c6thrust24THRUST_300001_SM_1000_NS12placeholders2_4E[1];
.global .align 1 .b8 _ZN34_INTERNAL_c2f870b3_4_k_cu_61f1665c6thrust24THRUST_300001_SM_1000_NS12placeholders2_5E[1];
.global .align 1 .b8 _ZN34_INTERNAL_c2f870b3_4_k_cu_61f1665c6thrust24THRUST_300001_SM_1000_NS12placeholders2_6E[1];
.global .align 1 .b8 _ZN34_INTERNAL_c2f870b3_4_k_cu_61f1665c6thrust24THRUST_300001_SM_1000_NS12placeholders2_7E[1];
.global .align 1 .b8 _ZN34_INTERNAL_c2f870b3_4_k_cu_61f1665c6thrust24THRUST_300001_SM_1000_NS12placeholders2_8E[1];
.global .align 1 .b8 _ZN34_INTERNAL_c2f870b3_4_k_cu_61f1665c6thrust24THRUST_300001_SM_1000_NS12placeholders2_9E[1];
.global .align 1 .b8 _ZN34_INTERNAL_c2f870b3_4_k_cu_61f1665c6thrust24THRUST_300001_SM_1000_NS12placeholders3_10E[1];
.global .align 1 .b8 _ZN34_INTERNAL_c2f870b3_4_k_cu_61f1665c6thrust24THRUST_300001_SM_1000_NS3seqE[1];
.global .align 1 .b8 _ZN34_INTERNAL_c2f870b3_4_k_cu_61f1665c6thrust24THRUST_300001_SM_1000_NS6deviceE[1];
.extern .shared .align 16 .b8 shared[];

.visible .entry _Z27scatter_kernel_TMA_pipelineILi16ELh2EEvPKj4descPKiiPjS2_(
	.param .u64 .ptr .align 1 _Z27scatter_kernel_TMA_pipelineILi16ELh2EEvPKj4descPKiiPjS2__param_0,
	.param .align 4 .b8 _Z27scatter_kernel_TMA_pipelineILi16ELh2EEvPKj4descPKiiPjS2__param_1[16],
	.param .u64 .ptr .align 1 _Z27scatter_kernel_TMA_pipelineILi16ELh2EEvPKj4descPKiiPjS2__param_2,
	.param .u32 _Z27scatter_kernel_TMA_pipelineILi16ELh2EEvPKj4descPKiiPjS2__param_3,
	.param .u64 .ptr .align 1 _Z27scatter_kernel_TMA_pipelineILi16ELh2EEvPKj4descPKiiPjS2__param_4,
	.param .align 4 .b8 _Z27scatter_kernel_TMA_pipelineILi16ELh2EEvPKj4descPKiiPjS2__param_5[16]
)
{
	.reg .pred 	%p<31>;
	.reg .b16 	%rs<33>;
	.reg .b32 	%r<258>;
	.reg .b64 	%rd<77>;
	// demoted variable
	.shared .align 8 .b8 _ZZ27scatter_kernel_TMA_pipelineILi16ELh2EEvPKj4descPKiiPjS2_E12shared_state[40];
	ld.param.u32 	%r47, [_Z27scatter_kernel_TMA_pipelineILi16ELh2EEvPKj4descPKiiPjS2__param_5+12];
	ld.param.u32 	%r46, [_Z27scatter_kernel_TMA_pipelineILi16ELh2EEvPKj4descPKiiPjS2__param_5+8];
	ld.param.u32 	%r45, [_Z27scatter_kernel_TMA_pipelineILi16ELh2EEvPKj4descPKiiPjS2__param_5+4];
	ld.param.u32 	%r42, [_Z27scatter_kernel_TMA_pipelineILi16ELh2EEvPKj4descPKiiPjS2__param_1+12];
	ld.param.u32 	%r41, [_Z27scatter_kernel_TMA_pipelineILi16ELh2EEvPKj4descPKiiPjS2__param_1+8];
	mov.u32 	%r48, %ntid.x;
	mov.u32 	%r49, %ntid.y;
	mul.lo.s32 	%r50, %r48, %r49;
	mov.u32 	%r51, %ntid.z;
	mul.lo.s32 	%r2, %r50, %r51;
	mov.u32 	%r3, %tid.x;
	mov.u32 	%r52, %tid.y;
	mov.u32 	%r53, %tid.z;
	mad.lo.s32 	%r54, %r53, %r49, %r52;
	mul.lo.s32 	%r4, %r54, %r48;
	or.b32  	%r55, %r4, %r3;
	setp.ne.s32 	%p1, %r55, 0;
	@%p1 bra 	$L__BB0_2;
	mov.u32 	%r58, _ZZ27scatter_kernel_TMA_pipelineILi16ELh2EEvPKj4descPKiiPjS2_E12shared_state;
	add.s32 	%r56, %r58, 8;
	// begin inline asm
	mbarrier.init.shared.b64 [%r56], %r2;
	// end inline asm
	// begin inline asm
	mbarrier.init.shared.b64 [%r58], %r2;
	// end inline asm
	add.s32 	%r60, %r58, 24;
	// begin inline asm
	mbarrier.init.shared.b64 [%r60], %r2;
	// end inline asm
	add.s32 	%r62, %r58, 16;
	// begin inline asm
	mbarrier.init.shared.b64 [%r62], %r2;
	// end inline asm
	cvt.u64.u32 	%rd17, %r58;
	cvta.shared.u64 	%rd18, %rd17;
	add.s64 	%rd16, %rd18, 32;
	// begin inline asm
	st.relaxed.cta.b32 [%rd16],%r2;
	// end inline asm
$L__BB0_2:
	barrier.sync 	0;
	cvt.s64.s32 	%rd1, %r41;
	and.b64  	%rd19, %rd1, -4294967296;
	setp.ne.s64 	%p2, %rd19, 0;
	@%p2 bra 	$L__BB0_4;
	cvt.u32.u64 	%r65, %rd1;
	div.u32 	%r66, 2048, %r65;
	cvt.u64.u32 	%rd76, %r66;
	bra.uni 	$L__BB0_5;
$L__BB0_4:
	div.u64 	%rd76, 2048, %rd1;
$L__BB0_5:
	ld.param.u32 	%r246, [_Z27scatter_kernel_TMA_pipelineILi16ELh2EEvPKj4descPKiiPjS2__param_3];
	cvt.u32.u64 	%r67, %rd76;
	mov.u32 	%r68, %ctaid.x;
	add.s32 	%r69, %r246, %r67;
	add.s32 	%r70, %r69, -1;
	div.s32 	%r71, %r70, %r67;
	mov.u32 	%r72, %nctaid.x;
	rem.u32 	%r73, %r71, %r72;
	setp.gt.u32 	%p3, %r73, %r68;
	selp.u32 	%r74, 1, 0, %p3;
	mul.lo.s32 	%r75, %r72, %r67;
	div.u32 	%r76, %r246, %r75;
	add.s32 	%r5, %r76, %r74;
	setp.lt.s32 	%p4, %r5, 1;
	@%p4 bra 	$L__BB0_30;
	add.s32 	%r78, %r4, %r3;
	shl.b32 	%r6, %r78, 2;
	shl.b32 	%r7, %r78, 4;
	mov.b16 	%rs31, 5;
	mov.b16 	%rs32, 0;
	mov.b32 	%r249, 0;
	mov.u32 	%r254, %r249;
	mov.u16 	%rs27, %rs32;
$L__BB0_7:
	ld.param.u32 	%r247, [_Z27scatter_kernel_TMA_pipelineILi16ELh2EEvPKj4descPKiiPjS2__param_3];
	mov.u32 	%r10, %ctaid.x;
	mov.u32 	%r11, %nctaid.x;
	cvt.u32.u64 	%r12, %rd76;
	cvt.s64.s32 	%rd20, %r247;
	sub.s64 	%rd5, %rd20, %rd76;
	cvt.u64.u32 	%rd6, %r247;
	add.s32 	%r13, %r249, 2;
	min.s32 	%r79, %r5, %r13;
	setp.le.s32 	%p5, %r79, %r254;
	@%p5 bra 	$L__BB0_20;
$L__BB0_8:
	mad.lo.s32 	%r81, %r254, %r11, %r10;
	mul.lo.s32 	%r82, %r81, %r12;
	cvt.u64.u32 	%rd7, %r82;
	and.b16  	%rs14, %rs32, 255;
	mul.wide.u16 	%r83, %rs14, 16;
	cvt.u32.u16 	%r84, %rs31;
	// begin inline asm
	mov.u64 %rd21, %globaltimer;
	// end inline asm
	mov.u32 	%r85, _ZZ27scatter_kernel_TMA_pipelineILi16ELh2EEvPKj4descPKiiPjS2_E12shared_state;
	add.s32 	%r86, %r85, %r83;
	add.s32 	%r16, %r86, 8;
	and.b32  	%r17, %r84, 1;
	mov.b32 	%r252, 0;
$L__BB0_9:
	// begin inline asm
	{
	.reg .pred p;
	mbarrier.try_wait.parity.shared.b64 p, [%r16], %r17;
	selp.b32 %r87, 1, 0, p;
	}
	// end inline asm
	setp.ne.s32 	%p6, %r87, 0;
	@%p6 bra 	$L__BB0_16;
	setp.gt.s32 	%p28, %r252, 15;
	@%p28 bra 	$L__BB0_12;
	add.s32 	%r252, %r252, 1;
	bra.uni 	$L__BB0_9;
$L__BB0_12:
	// begin inline asm
	mov.u64 %rd68, %globaltimer;
	// end inline asm
	sub.s64 	%rd9, %rd68, %rd21;
	setp.lt.s64 	%p29, %rd9, 4000000;
	@%p29 bra 	$L__BB0_14;
	mov.b32 	%r244, 1000000;
	// begin inline asm
	nanosleep.u32 %r244;
	// end inline asm
	bra.uni 	$L__BB0_9;
$L__BB0_14:
	setp.lt.s64 	%p30, %rd9, 40000;
	@%p30 bra 	$L__BB0_9;
	shr.s64 	%rd69, %rd9, 63;
	shr.u64 	%rd70, %rd69, 62;
	add.s64 	%rd71, %rd9, %rd70;
	shr.u64 	%rd72, %rd71, 2;
	cvt.u32.u64 	%r245, %rd72;
	// begin inline asm
	nanosleep.u32 %r245;
	// end inline asm
	bra.uni 	$L__BB0_9;
$L__BB0_16:
	sub.s64 	%rd22, %rd6, %rd7;
	setp.gt.s64 	%p7, %rd5, %rd7;
	selp.b64 	%rd23, %rd76, %rd22, %p7;
	cvt.u32.u64 	%r90, %rd23;
	mul.lo.s32 	%r91, %r90, %r41;
	shl.b32 	%r21, %r91, 2;
	setp.ge.s32 	%p8, %r6, %r21;
	@%p8 bra 	$L__BB0_19;
	ld.param.u64 	%rd73, [_Z27scatter_kernel_TMA_pipelineILi16ELh2EEvPKj4descPKiiPjS2__param_0];
	shr.u32 	%r92, %r254, 31;
	add.s32 	%r93, %r254, %r92;
	and.b32  	%r94, %r93, 1073741822;
	sub.s32 	%r95, %r254, %r94;
	mul.lo.s32 	%r96, %r41, %r12;
	mul.lo.s32 	%r97, %r96, %r95;
	shl.b32 	%r98, %r97, 2;
	mov.u32 	%r99, shared;
	add.s32 	%r22, %r99, %r98;
	cvt.s64.s32 	%rd25, %r42;
	mad.lo.s64 	%rd26, %rd7, %rd1, %rd25;
	cvta.to.global.u64 	%rd27, %rd73;
	shl.b64 	%rd28, %rd26, 2;
	add.s64 	%rd10, %rd27, %rd28;
	mov.u32 	%r253, %r6;
$L__BB0_18:
	cvt.u64.u32 	%rd30, %r253;
	add.s32 	%r100, %r22, %r253;
	add.s64 	%rd29, %rd10, %rd30;
	// begin inline asm
	cp.async.ca.shared.global [%r100], [%rd29], 4, 4;
	// end inline asm
	mov.u32 	%r101, %ntid.x;
	mov.u32 	%r102, %ntid.y;
	mul.lo.s32 	%r103, %r101, %r102;
	mov.u32 	%r104, %ntid.z;
	mul.lo.s32 	%r105, %r103, %r104;
	shl.b32 	%r106, %r105, 2;
	add.s32 	%r253, %r253, %r106;
	setp.lt.s32 	%p9, %r253, %r21;
	@%p9 bra 	$L__BB0_18;
$L__BB0_19:
	add.s32 	%r108, %r16, -8;
	// begin inline asm
	cp.async.mbarrier.arrive.shared.b64 [%r108];
	// end inline asm
	mov.b32 	%r109, 1;
	// begin inline asm
	mbarrier.arrive.shared::cta.b64                             %rd31,  [%r108], %r109;    // 2. 
	// end inline asm
	add.s16 	%rs15, %rs32, 1;
	and.b16  	%rs16, %rs15, 255;
	setp.eq.s16 	%p10, %rs16, 2;
	selp.u16 	%rs17, 1, 0, %p10;
	xor.b16  	%rs31, %rs31, %rs17;
	selp.b16 	%rs32, 0, %rs15, %p10;
	add.s32 	%r254, %r254, 1;
	setp.lt.s32 	%p11, %r254, %r79;
	@%p11 bra 	$L__BB0_8;
$L__BB0_20:
	mad.lo.s32 	%r111, %r249, %r11, %r10;
	mul.lo.s32 	%r112, %r111, %r12;
	cvt.u64.u32 	%rd33, %r112;
	setp.gt.s64 	%p12, %rd5, %rd33;
	sub.s64 	%rd34, %rd6, %rd33;
	selp.b64 	%rd35, %rd76, %rd34, %p12;
	cvt.u32.u64 	%r27, %rd35;
	and.b16  	%rs18, %rs27, 255;
	mul.wide.u16 	%r113, %rs18, 16;
	shr.u16 	%rs19, %rs31, 1;
	and.b16  	%rs20, %rs19, 1;
	// begin inline asm
	mov.u64 %rd32, %globaltimer;
	// end inline asm
	mov.u32 	%r114, _ZZ27scatter_kernel_TMA_pipelineILi16ELh2EEvPKj4descPKiiPjS2_E12shared_state;
	add.s32 	%r28, %r114, %r113;
	cvt.u32.u16 	%r29, %rs20;
	mov.b32 	%r255, 0;
$L__BB0_21:
	// begin inline asm
	{
	.reg .pred p;
	mbarrier.try_wait.parity.shared.b64 p, [%r28], %r29;
	selp.b32 %r115, 1, 0, p;
	}
	// end inline asm
	setp.eq.s32 	%p13, %r115, 0;
	@%p13 bra 	$L__BB0_34;
	setp.lt.s32 	%p14, %r27, 1;
	@%p14 bra 	$L__BB0_28;
	mov.b32 	%r256, 0;
$L__BB0_24:
	setp.ge.s32 	%p15, %r7, %r45;
	@%p15 bra 	$L__BB0_27;
	ld.param.u64 	%rd74, [_Z27scatter_kernel_TMA_pipelineILi16ELh2EEvPKj4descPKiiPjS2__param_2];
	cvt.u64.u32 	%rd36, %r256;
	mov.u32 	%r119, %nctaid.x;
	mov.u32 	%r120, %ctaid.x;
	mad.lo.s32 	%r121, %r249, %r119, %r120;
	cvt.u32.u64 	%r122, %rd76;
	mul.lo.s32 	%r123, %r121, %r122;
	cvt.u64.u32 	%rd37, %r123;
	add.s64 	%rd38, %rd36, %rd37;
	cvta.to.global.u64 	%rd39, %rd74;
	shl.b64 	%rd40, %rd38, 2;
	add.s64 	%rd41, %rd39, %rd40;
	ld.global.u32 	%r33, [%rd41];
	mov.u32 	%r257, %r7;
$L__BB0_26:
	ld.param.u64 	%rd75, [_Z27scatter_kernel_TMA_pipelineILi16ELh2EEvPKj4descPKiiPjS2__param_4];
	and.b32  	%r124, %r249, 1;
	setp.eq.b32 	%p16, %r124, 1;
	cvt.u32.u64 	%r125, %rd76;
	selp.b32 	%r126, %r125, 0, %p16;
	add.s32 	%r127, %r256, %r126;
	mad.lo.s32 	%r128, %r127, %r41, %r257;
	shl.b32 	%r129, %r128, 2;
	mov.u32 	%r130, shared;
	add.s32 	%r131, %r130, %r129;
	ld.shared.u32 	%r132, [%r131];
	bfe.u32 	%r133, %r132, 0, 8;
	bfe.u32 	%r134, %r132, 8, 8;
	bfe.u32 	%r135, %r132, 16, 8;
	bfe.u32 	%r136, %r132, 24, 8;
	ld.shared.u32 	%r137, [%r131+4];
	bfe.u32 	%r138, %r137, 0, 8;
	bfe.u32 	%r139, %r137, 8, 8;
	bfe.u32 	%r140, %r137, 16, 8;
	bfe.u32 	%r141, %r137, 24, 8;
	ld.shared.u32 	%r142, [%r131+8];
	bfe.u32 	%r143, %r142, 0, 8;
	bfe.u32 	%r144, %r142, 8, 8;
	bfe.u32 	%r145, %r142, 16, 8;
	bfe.u32 	%r146, %r142, 24, 8;
	ld.shared.u32 	%r147, [%r131+12];
	bfe.u32 	%r148, %r147, 0, 8;
	bfe.u32 	%r149, %r147, 8, 8;
	bfe.u32 	%r150, %r147, 16, 8;
	bfe.u32 	%r151, %r147, 24, 8;
	ld.shared.u32 	%r152, [%r131+16];
	bfe.u32 	%r153, %r152, 0, 8;
	bfe.u32 	%r154, %r152, 8, 8;
	bfe.u32 	%r155, %r152, 16, 8;
	bfe.u32 	%r156, %r152, 24, 8;
	ld.shared.u32 	%r157, [%r131+20];
	bfe.u32 	%r158, %r157, 0, 8;
	bfe.u32 	%r159, %r157, 8, 8;
	bfe.u32 	%r160, %r157, 16, 8;
	bfe.u32 	%r161, %r157, 24, 8;
	ld.shared.u32 	%r162, [%r131+24];
	bfe.u32 	%r163, %r162, 0, 8;
	bfe.u32 	%r164, %r162, 8, 8;
	bfe.u32 	%r165, %r162, 16, 8;
	bfe.u32 	%r166, %r162, 24, 8;
	ld.shared.u32 	%r167, [%r131+28];
	bfe.u32 	%r168, %r167, 0, 8;
	bfe.u32 	%r169, %r167, 8, 8;
	bfe.u32 	%r170, %r167, 16, 8;
	bfe.u32 	%r171, %r167, 24, 8;
	ld.shared.u32 	%r172, [%r131+32];
	bfe.u32 	%r173, %r172, 0, 8;
	bfe.u32 	%r174, %r172, 8, 8;
	bfe.u32 	%r175, %r172, 16, 8;
	bfe.u32 	%r176, %r172, 24, 8;
	ld.shared.u32 	%r177, [%r131+36];
	bfe.u32 	%r178, %r177, 0, 8;
	bfe.u32 	%r179, %r177, 8, 8;
	bfe.u32 	%r180, %r177, 16, 8;
	bfe.u32 	%r181, %r177, 24, 8;
	ld.shared.u32 	%r182, [%r131+40];
	bfe.u32 	%r183, %r182, 0, 8;
	bfe.u32 	%r184, %r182, 8, 8;
	bfe.u32 	%r185, %r182, 16, 8;
	bfe.u32 	%r186, %r182, 24, 8;
	ld.shared.u32 	%r187, [%r131+44];
	bfe.u32 	%r188, %r187, 0, 8;
	bfe.u32 	%r189, %r187, 8, 8;
	bfe.u32 	%r190, %r187, 16, 8;
	bfe.u32 	%r191, %r187, 24, 8;
	ld.shared.u32 	%r192, [%r131+48];
	bfe.u32 	%r193, %r192, 0, 8;
	bfe.u32 	%r194, %r192, 8, 8;
	bfe.u32 	%r195, %r192, 16, 8;
	bfe.u32 	%r196, %r192, 24, 8;
	ld.shared.u32 	%r197, [%r131+52];
	bfe.u32 	%r198, %r197, 0, 8;
	bfe.u32 	%r199, %r197, 8, 8;
	bfe.u32 	%r200, %r197, 16, 8;
	bfe.u32 	%r201, %r197, 24, 8;
	ld.shared.u32 	%r202, [%r131+56];
	bfe.u32 	%r203, %r202, 0, 8;
	bfe.u32 	%r204, %r202, 8, 8;
	bfe.u32 	%r205, %r202, 16, 8;
	bfe.u32 	%r206, %r202, 24, 8;
	ld.shared.u32 	%r207, [%r131+60];
	bfe.u32 	%r208, %r207, 0, 8;
	bfe.u32 	%r209, %r207, 8, 8;
	bfe.u32 	%r210, %r207, 16, 8;
	bfe.u32 	%r211, %r207, 24, 8;
	cvt.s64.s32 	%rd42, %r257;
	mul.wide.s32 	%rd43, %r33, %r46;
	cvt.s64.s32 	%rd44, %r47;
	add.s64 	%rd45, %rd43, %rd44;
	add.s64 	%rd46, %rd45, %rd42;
	cvta.to.global.u64 	%rd47, %rd75;
	shl.b64 	%rd48, %rd46, 2;
	add.s64 	%rd49, %rd47, %rd48;
	st.global.u8 	[%rd49], %r133;
	st.global.u8 	[%rd49+1], %r134;
	st.global.u8 	[%rd49+2], %r135;
	st.global.u8 	[%rd49+3], %r136;
	st.global.u8 	[%rd49+4], %r138;
	st.global.u8 	[%rd49+5], %r139;
	st.global.u8 	[%rd49+6], %r140;
	st.global.u8 	[%rd49+7], %r141;
	st.global.u8 	[%rd49+8], %r143;
	st.global.u8 	[%rd49+9], %r144;
	st.global.u8 	[%rd49+10], %r145;
	st.global.u8 	[%rd49+11], %r146;
	st.global.u8 	[%rd49+12], %r148;
	st.global.u8 	[%rd49+13], %r149;
	st.global.u8 	[%rd49+14], %r150;
	st.global.u8 	[%rd49+15], %r151;
	st.global.u8 	[%rd49+16], %r153;
	st.global.u8 	[%rd49+17], %r154;
	st.global.u8 	[%rd49+18], %r155;
	st.global.u8 	[%rd49+19], %r156;
	st.global.u8 	[%rd49+20], %r158;
	st.global.u8 	[%rd49+21], %r159;
	st.global.u8 	[%rd49+22], %r160;
	st.global.u8 	[%rd49+23], %r161;
	st.global.u8 	[%rd49+24], %r163;
	st.global.u8 	[%rd49+25], %r164;
	st.global.u8 	[%rd49+26], %r165;
	st.global.u8 	[%rd49+27], %r166;
	st.global.u8 	[%rd49+28], %r168;
	st.global.u8 	[%rd49+29], %r169;
	st.global.u8 	[%rd49+30], %r170;
	st.global.u8 	[%rd49+31], %r171;
	st.global.u8 	[%rd49+32], %r173;
	st.global.u8 	[%rd49+33], %r174;
	st.global.u8 	[%rd49+34], %r175;
	st.global.u8 	[%rd49+35], %r176;
	st.global.u8 	[%rd49+36], %r178;
	st.global.u8 	[%rd49+37], %r179;
	st.global.u8 	[%rd49+38], %r180;
	st.global.u8 	[%rd49+39], %r181;
	st.global.u8 	[%rd49+40], %r183;
	st.global.u8 	[%rd49+41], %r184;
	st.global.u8 	[%rd49+42], %r185;
	st.global.u8 	[%rd49+43], %r186;
	st.global.u8 	[%rd49+44], %r188;
	st.global.u8 	[%rd49+45], %r189;
	st.global.u8 	[%rd49+46], %r190;
	st.global.u8 	[%rd49+47], %r191;
	st.global.u8 	[%rd49+48], %r193;
	st.global.u8 	[%rd49+49], %r194;
	st.global.u8 	[%rd49+50], %r195;
	st.global.u8 	[%rd49+51], %r196;
	st.global.u8 	[%rd49+52], %r198;
	st.global.u8 	[%rd49+53], %r199;
	st.global.u8 	[%rd49+54], %r200;
	st.global.u8 	[%rd49+55], %r201;
	st.global.u8 	[%rd49+56], %r203;
	st.global.u8 	[%rd49+57], %r204;
	st.global.u8 	[%rd49+58], %r205;
	st.global.u8 	[%rd49+59], %r206;
	st.global.u8 	[%rd49+60], %r208;
	st.global.u8 	[%rd49+61], %r209;
	st.global.u8 	[%rd49+62], %r210;
	st.global.u8 	[%rd49+63], %r211;
	mov.u32 	%r212, %ntid.x;
	mov.u32 	%r213, %ntid.y;
	mul.lo.s32 	%r214, %r212, %r213;
	mov.u32 	%r215, %ntid.z;
	mul.lo.s32 	%r216, %r214, %r215;
	shl.b32 	%r217, %r216, 4;
	add.s32 	%r257, %r257, %r217;
	setp.lt.s32 	%p17, %r257, %r45;
	@%p17 bra 	$L__BB0_26;
$L__BB0_27:
	ld.param.u32 	%r248, [_Z27scatter_kernel_TMA_pipelineILi16ELh2EEvPKj4descPKiiPjS2__param_3];
	add.s32 	%r256, %r256, 1;
	cvt.s64.s32 	%rd50, %r248;
	sub.s64 	%rd51, %rd50, %rd76;
	mov.u32 	%r218, %nctaid.x;
	mov.u32 	%r219, %ctaid.x;
	mad.lo.s32 	%r220, %r249, %r218, %r219;
	cvt.u32.u64 	%r221, %rd76;
	mul.lo.s32 	%r222, %r220, %r221;
	cvt.u64.u32 	%rd52, %r222;
	setp.gt.s64 	%p18, %rd51, %rd52;
	cvt.u64.u32 	%rd53, %r248;
	sub.s64 	%rd54, %rd53, %rd52;
	selp.b64 	%rd55, %rd76, %rd54, %p18;
	cvt.u32.u64 	%r223, %rd55;
	setp.ne.s32 	%p19, %r256, %r223;
	@%p19 bra 	$L__BB0_24;
$L__BB0_28:
	and.b16  	%rs21, %rs27, 255;
	mul.wide.u16 	%r226, %rs21, 16;
	mov.u32 	%r227, _ZZ27scatter_kernel_TMA_pipelineILi16ELh2EEvPKj4descPKiiPjS2_E12shared_state;
	add.s32 	%r228, %r227, %r226;
	add.s32 	%r224, %r228, 8;
	mov.b32 	%r225, 1;
	// begin inline asm
	mbarrier.arrive.shared::cta.b64                             %rd56,  [%r224], %r225;    // 2. 
	// end inline asm
	add.s16 	%rs22, %rs27, 1;
	and.b16  	%rs23, %rs22, 255;
	setp.eq.s16 	%p20, %rs23, 2;
	xor.b16  	%rs24, %rs31, 2;
	selp.b16 	%rs31, %rs24, %rs31, %p20;
	selp.b16 	%rs27, 0, %rs22, %p20;
	barrier.sync 	0;
	add.s32 	%r249, %r249, 1;
	setp.lt.s32 	%p21, %r249, %r5;
	@%p21 bra 	$L__BB0_7;
	and.b16  	%rs25, %rs31, 4;
	setp.eq.s16 	%p22, %rs25, 0;
	@%p22 bra 	$L__BB0_33;
$L__BB0_30:
	// begin inline asm
	activemask.b32 %r229;
	// end inline asm
	mov.u32 	%r231, _ZZ27scatter_kernel_TMA_pipelineILi16ELh2EEvPKj4descPKiiPjS2_E12shared_state;
	cvt.u64.u32 	%rd57, %r231;
	cvta.shared.u64 	%rd58, %rd57;
	add.s64 	%rd59, %rd58, 32;
	match.any.sync.b64 	%r38, %rd59, %r229;
	brev.b32 	%r232, %r38;
	bfind.shiftamt.u32 	%r233, %r232;
	// begin inline asm
	mov.u32 %r230, %laneid;
	// end inline asm
	setp.ne.s32 	%p23, %r230, %r233;
	@%p23 bra 	$L__BB0_33;
	popc.b32 	%r236, %r38;
	neg.s32 	%r235, %r236;
	// begin inline asm
	fence.sc.cta;
	// end inline asm
	cvta.shared.u64 	%rd62, %rd57;
	add.s64 	%rd60, %rd62, 32;
	// begin inline asm
	atom.add.acquire.cta.u32 %r234,[%rd60],%r235;
	// end inline asm
	setp.ne.s32 	%p24, %r234, %r236;
	@%p24 bra 	$L__BB0_33;
	// begin inline asm
	mbarrier.inval.shared.b64 [%r231];
	// end inline asm
	add.s32 	%r239, %r231, 8;
	// begin inline asm
	mbarrier.inval.shared.b64 [%r239];
	// end inline asm
	add.s32 	%r240, %r231, 16;
	// begin inline asm
	mbarrier.inval.shared.b64 [%r240];
	// end inline asm
	add.s32 	%r241, %r231, 24;
	// begin inline asm
	mbarrier.inval.shared.b64 [%r241];
	// end inline asm
$L__BB0_33:
	ret;
$L__BB0_34:
	setp.gt.s32 	%p25, %r255, 15;
	@%p25 bra 	$L__BB0_36;
	add.s32 	%r255, %r255, 1;
	bra.uni 	$L__BB0_21;
$L__BB0_36:
	// begin inline asm
	mov.u64 %rd63, %globaltimer;
	// end inline asm
	sub.s64 	%rd12, %rd63, %rd32;
	setp.lt.s64 	%p26, %rd12, 4000000;
	@%p26 bra 	$L__BB0_38;
	mov.b32 	%r242, 1000000;
	// begin inline asm
	nanosleep.u32 %r242;
	// end inline asm
	bra.uni 	$L__BB0_21;
$L__BB0_38:
	setp.lt.s64 	%p27, %rd12, 40000;
	@%p27 bra 	$L__BB0_21;
	shr.s64 	%rd64, %rd12, 63;
	shr.u64 	%rd65, %rd64, 62;
	add.s64 	%rd66, %rd12, %rd65;
	shr.u64 	%rd67, %rd66, 2;
	cvt.u32.u64 	%r243, %rd67;
	// begin inline asm
	nanosleep.u32 %r243;
	// end inline asm
	bra.uni 	$L__BB0_21;

}
	// .globl	_Z27scatter_kernel_TMA_pipelineILi8ELh2EEvPKj4descPKiiPjS2_
.visible .entry _Z27scatter_kernel_TMA_pipelineILi8ELh2EEvPKj4descPKiiPjS2_(
	.param .u64 .ptr .align 1 _Z27scatter_kernel_TMA_pipelineILi8ELh2EEvPKj4descPKiiPjS2__param_0,
	.param .align 4 .b8 _Z27scatter_kernel_TMA_pipelineILi8ELh2EEvPKj4descPKiiPjS2__param_1[16],
	.param .u64 .ptr .align 1 _Z27scatter_kernel_TMA_pipelineILi8ELh2EEvPKj4descPKiiPjS2__param_2,
	.param .u32 _Z27scatter_kernel_TMA_pipelineILi8ELh2EEvPKj4descPKiiPjS2__param_3,
	.param .u64 .ptr .align 1 _Z27scatter_kernel_TMA_pipelineILi8ELh2EEvPKj4descPKiiPjS2__param_4,
	.param .align 4 .b8 _Z27scatter_kernel_TMA_pipelineILi8ELh2EEvPKj4descPKiiPjS2__param_5[16]
)
{
	.reg .pred 	%p<31>;
	.reg .b16 	%rs<33>;
	.reg .b32 	%r<196>;
	.reg .b64 	%rd<71>;
	// demoted variable
	.shared .align 8 .b8 _ZZ27scatter_kernel_TMA_pipelineILi8ELh2EEvPKj4descPKiiPjS2_E12shared_state[40];
	ld.param.u32 	%r49, [_Z27scatter_kernel_TMA_pipelineILi8ELh2EEvPKj4descPKiiPjS2__param_5+12];
	ld.param.u32 	%r48, [_Z27scatter_kernel_TMA_pipelineILi8ELh2EEvPKj4descPKiiPjS2__param_5+8];
	ld.param.u32 	%r47, [_Z27scatter_kernel_TMA_pipelineILi8ELh2EEvPKj4descPKiiPjS2__param_5+4];
	ld.param.u32 	%r44, [_Z27scatter_kernel_TMA_pipelineILi8ELh2EEvPKj4descPKiiPjS2__param_1+12];
	ld.param.u32 	%r43, [_Z27scatter_kernel_TMA_pipelineILi8ELh2EEvPKj4descPKiiPjS2__param_1+8];
	ld.param.u64 	%rd18, [_Z27scatter_kernel_TMA_pipelineILi8ELh2EEvPKj4descPKiiPjS2__param_4];
	mov.u32 	%r50, %ntid.x;
	mov.u32 	%r51, %ntid.y;
	mul.lo.s32 	%r52, %r50, %r51;
	mov.u32 	%r53, %ntid.z;
	mul.lo.s32 	%r2, %r52, %r53;
	mov.u32 	%r3, %tid.x;
	mov.u32 	%r54, %tid.y;
	mov.u32 	%r55, %tid.z;
	mad.lo.s32 	%r56, %r55, %r51, %r54;
	mul.lo.s32 	%r4, %r56, %r50;
	or.b32  	%r57, %r4, %r3;
	setp.ne.s32 	%p1, %r57, 0;
	@%p1 bra 	$L__BB1_2;
	mov.u32 	%r60, _ZZ27scatter_kernel_TMA_pipelineILi8ELh2EEvPKj4descPKiiPjS2_E12shared_state;
	add.s32 	%r58, %r60, 8;
	// begin inline asm
	mbarrier.init.shared.b64 [%r58], %r2;
	// end inline asm
	// begin inline asm
	mbarrier.init.shared.b64 [%r60], %r2;
	// end inline asm
	add.s32 	%r62, %r60, 24;
	// begin inline asm
	mbarrier.init.shared.b64 [%r62], %r2;
	// end inline asm
	add.s32 	%r64, %r60, 16;
	// begin inline asm
	mbarrier.init.shared.b64 [%r64], %r2;
	// end inline asm
	cvt.u64.u32 	%rd20, %r60;
	cvta.shared.u64 	%rd21, %rd20;
	add.s64 	%rd19, %rd21, 32;
	// begin inline asm
	st.relaxed.cta.b32 [%rd19],%r2;
	// end inline asm
$L__BB1_2:
	barrier.sync 	0;
	cvt.s64.s32 	%rd1, %r43;
	and.b64  	%rd22, %rd1, -4294967296;
	setp.ne.s64 	%p2, %rd22, 0;
	@%p2 bra 	$L__BB1_4;
	cvt.u32.u64 	%r67, %rd1;
	div.u32 	%r68, 2048, %r67;
	cvt.u64.u32 	%rd70, %r68;
	bra.uni 	$L__BB1_5;
$L__BB1_4:
	div.u64 	%rd70, 2048, %rd1;
$L__BB1_5:
	ld.param.u32 	%r183, [_Z27scatter_kernel_TMA_pipelineILi8ELh2EEvPKj4descPKiiPjS2__param_3];
	cvt.u32.u64 	%r5, %rd70;
	mov.u32 	%r6, %ctaid.x;
	add.s32 	%r69, %r183, %r5;
	add.s32 	%r70, %r69, -1;
	div.s32 	%r71, %r70, %r5;
	mov.u32 	%r7, %nctaid.x;
	rem.u32 	%r72, %r71, %r7;
	setp.gt.u32 	%p3, %r72, %r6;
	selp.u32 	%r73, 1, 0, %p3;
	mul.lo.s32 	%r74, %r7, %r5;
	div.u32 	%r75, %r183, %r74;
	add.s32 	%r8, %r75, %r73;
	setp.lt.s32 	%p4, %r8, 1;
	@%p4 bra 	$L__BB1_30;
	ld.param.u32 	%r184, [_Z27scatter_kernel_TMA_pipelineILi8ELh2EEvPKj4descPKiiPjS2__param_3];
	cvt.s64.s32 	%rd23, %r184;
	sub.s64 	%rd5, %rd23, %rd70;
	add.s32 	%r77, %r4, %r3;
	shl.b32 	%r9, %r2, 2;
	shl.b32 	%r10, %r77, 2;
	shl.b32 	%r11, %r77, 3;
	shl.b32 	%r12, %r2, 3;
	cvta.to.global.u64 	%rd6, %rd18;
	mov.b16 	%rs31, 5;
	mov.b16 	%rs32, 0;
	mov.b32 	%r187, 0;
	mov.u32 	%r192, %r187;
	mov.u16 	%rs27, %rs32;
$L__BB1_7:
	ld.param.u32 	%r185, [_Z27scatter_kernel_TMA_pipelineILi8ELh2EEvPKj4descPKiiPjS2__param_3];
	cvt.u64.u32 	%rd7, %r185;
	add.s32 	%r15, %r187, 2;
	min.s32 	%r78, %r8, %r15;
	setp.le.s32 	%p5, %r78, %r192;
	@%p5 bra 	$L__BB1_20;
$L__BB1_8:
	mad.lo.s32 	%r80, %r192, %r7, %r6;
	mul.lo.s32 	%r81, %r80, %r5;
	cvt.u64.u32 	%rd8, %r81;
	and.b16  	%rs14, %rs32, 255;
	mul.wide.u16 	%r82, %rs14, 16;
	cvt.u32.u16 	%r83, %rs31;
	// begin inline asm
	mov.u64 %rd24, %globaltimer;
	// end inline asm
	mov.u32 	%r84, _ZZ27scatter_kernel_TMA_pipelineILi8ELh2EEvPKj4descPKiiPjS2_E12shared_state;
	add.s32 	%r85, %r84, %r82;
	add.s32 	%r18, %r85, 8;
	and.b32  	%r19, %r83, 1;
	mov.b32 	%r190, 0;
$L__BB1_9:
	// begin inline asm
	{
	.reg .pred p;
	mbarrier.try_wait.parity.shared.b64 p, [%r18], %r19;
	selp.b32 %r86, 1, 0, p;
	}
	// end inline asm
	setp.ne.s32 	%p6, %r86, 0;
	@%p6 bra 	$L__BB1_16;
	setp.gt.s32 	%p28, %r190, 15;
	@%p28 bra 	$L__BB1_12;
	add.s32 	%r190, %r190, 1;
	bra.uni 	$L__BB1_9;
$L__BB1_12:
	// begin inline asm
	mov.u64 %rd63, %globaltimer;
	// end inline asm
	sub.s64 	%rd10, %rd63, %rd24;
	setp.lt.s64 	%p29, %rd10, 4000000;
	@%p29 bra 	$L__BB1_14;
	mov.b32 	%r181, 1000000;
	// begin inline asm
	nanosleep.u32 %r181;
	// end inline asm
	bra.uni 	$L__BB1_9;
$L__BB1_14:
	setp.lt.s64 	%p30, %rd10, 40000;
	@%p30 bra 	$L__BB1_9;
	shr.s64 	%rd64, %rd10, 63;
	shr.u64 	%rd65, %rd64, 62;
	add.s64 	%rd66, %rd10, %rd65;
	shr.u64 	%rd67, %rd66, 2;
	cvt.u32.u64 	%r182, %rd67;
	// begin inline asm
	nanosleep.u32 %r182;
	// end inline asm
	bra.uni 	$L__BB1_9;
$L__BB1_16:
	sub.s64 	%rd25, %rd7, %rd8;
	setp.gt.s64 	%p7, %rd5, %rd8;
	selp.b64 	%rd26, %rd70, %rd25, %p7;
	cvt.u32.u64 	%r89, %rd26;
	mul.lo.s32 	%r90, %r89, %r43;
	shl.b32 	%r23, %r90, 2;
	setp.ge.s32 	%p8, %r10, %r23;
	@%p8 bra 	$L__BB1_19;
	ld.param.u64 	%rd68, [_Z27scatter_kernel_TMA_pipelineILi8ELh2EEvPKj4descPKiiPjS2__param_0];
	shr.u32 	%r91, %r192, 31;
	add.s32 	%r92, %r192, %r91;
	and.b32  	%r93, %r92, 1073741822;
	sub.s32 	%r94, %r192, %r93;
	mul.lo.s32 	%r95, %r43, %r5;
	mul.lo.s32 	%r96, %r95, %r94;
	shl.b32 	%r97, %r96, 2;
	mov.u32 	%r98, shared;
	add.s32 	%r24, %r98, %r97;
	cvt.s64.s32 	%rd27, %r44;
	mad.lo.s64 	%rd28, %rd8, %rd1, %rd27;
	cvta.to.global.u64 	%rd29, %rd68;
	shl.b64 	%rd30, %rd28, 2;
	add.s64 	%rd11, %rd29, %rd30;
	mov.u32 	%r191, %r10;
$L__BB1_18:
	cvt.u64.u32 	%rd32, %r191;
	add.s32 	%r99, %r24, %r191;
	add.s64 	%rd31, %rd11, %rd32;
	// begin inline asm
	cp.async.ca.shared.global [%r99], [%rd31], 4, 4;
	// end inline asm
	add.s32 	%r191, %r191, %r9;
	setp.lt.s32 	%p9, %r191, %r23;
	@%p9 bra 	$L__BB1_18;
$L__BB1_19:
	add.s32 	%r101, %r18, -8;
	// begin inline asm
	cp.async.mbarrier.arrive.shared.b64 [%r101];
	// end inline asm
	mov.b32 	%r102, 1;
	// begin inline asm
	mbarrier.arrive.shared::cta.b64                             %rd33,  [%r101], %r102;    // 2. 
	// end inline asm
	add.s16 	%rs15, %rs32, 1;
	and.b16  	%rs16, %rs15, 255;
	setp.eq.s16 	%p10, %rs16, 2;
	selp.u16 	%rs17, 1, 0, %p10;
	xor.b16  	%rs31, %rs31, %rs17;
	selp.b16 	%rs32, 0, %rs15, %p10;
	add.s32 	%r192, %r192, 1;
	setp.lt.s32 	%p11, %r192, %r78;
	@%p11 bra 	$L__BB1_8;
$L__BB1_20:
	mad.lo.s32 	%r104, %r187, %r7, %r6;
	mul.lo.s32 	%r105, %r104, %r5;
	cvt.u64.u32 	%rd12, %r105;
	setp.gt.s64 	%p12, %rd5, %rd12;
	sub.s64 	%rd35, %rd7, %rd12;
	selp.b64 	%rd36, %rd70, %rd35, %p12;
	cvt.u32.u64 	%r29, %rd36;
	and.b16  	%rs18, %rs27, 255;
	mul.wide.u16 	%r106, %rs18, 16;
	shr.u16 	%rs19, %rs31, 1;
	and.b16  	%rs20, %rs19, 1;
	// begin inline asm
	mov.u64 %rd34, %globaltimer;
	// end inline asm
	mov.u32 	%r107, _ZZ27scatter_kernel_TMA_pipelineILi8ELh2EEvPKj4descPKiiPjS2_E12shared_state;
	add.s32 	%r30, %r107, %r106;
	cvt.u32.u16 	%r31, %rs20;
	mov.b32 	%r193, 0;
$L__BB1_21:
	// begin inline asm
	{
	.reg .pred p;
	mbarrier.try_wait.parity.shared.b64 p, [%r30], %r31;
	selp.b32 %r108, 1, 0, p;
	}
	// end inline asm
	setp.eq.s32 	%p13, %r108, 0;
	@%p13 bra 	$L__BB1_34;
	setp.lt.s32 	%p14, %r29, 1;
	@%p14 bra 	$L__BB1_28;
	mov.b32 	%r194, 0;
$L__BB1_24:
	setp.ge.s32 	%p15, %r11, %r47;
	@%p15 bra 	$L__BB1_27;
	ld.param.u64 	%rd69, [_Z27scatter_kernel_TMA_pipelineILi8ELh2EEvPKj4descPKiiPjS2__param_2];
	cvt.u64.u32 	%rd37, %r194;
	add.s64 	%rd38, %rd37, %rd12;
	cvta.to.global.u64 	%rd39, %rd69;
	shl.b64 	%rd40, %rd38, 2;
	add.s64 	%rd41, %rd39, %rd40;
	ld.global.u32 	%r112, [%rd41];
	and.b32  	%r113, %r187, 1;
	setp.eq.b32 	%p16, %r113, 1;
	selp.b32 	%r114, %r5, 0, %p16;
	add.s32 	%r115, %r194, %r114;
	mul.lo.s32 	%r35, %r115, %r43;
	mul.wide.s32 	%rd42, %r112, %r48;
	cvt.s64.s32 	%rd43, %r49;
	add.s64 	%rd15, %rd42, %rd43;
	mov.u32 	%r195, %r11;
$L__BB1_26:
	add.s32 	%r116, %r195, %r35;
	shl.b32 	%r117, %r116, 2;
	mov.u32 	%r118, shared;
	add.s32 	%r119, %r118, %r117;
	ld.shared.u32 	%r120, [%r119];
	bfe.u32 	%r121, %r120, 0, 8;
	bfe.u32 	%r122, %r120, 8, 8;
	bfe.u32 	%r123, %r120, 16, 8;
	bfe.u32 	%r124, %r120, 24, 8;
	ld.shared.u32 	%r125, [%r119+4];
	bfe.u32 	%r126, %r125, 0, 8;
	bfe.u32 	%r127, %r125, 8, 8;
	bfe.u32 	%r128, %r125, 16, 8;
	bfe.u32 	%r129, %r125, 24, 8;
	ld.shared.u32 	%r130, [%r119+8];
	bfe.u32 	%r131, %r130, 0, 8;
	bfe.u32 	%r132, %r130, 8, 8;
	bfe.u32 	%r133, %r130, 16, 8;
	bfe.u32 	%r134, %r130, 24, 8;
	ld.shared.u32 	%r135, [%r119+12];
	bfe.u32 	%r136, %r135, 0, 8;
	bfe.u32 	%r137, %r135, 8, 8;
	bfe.u32 	%r138, %r135, 16, 8;
	bfe.u32 	%r139, %r135, 24, 8;
	ld.shared.u32 	%r140, [%r119+16];
	bfe.u32 	%r141, %r140, 0, 8;
	bfe.u32 	%r142, %r140, 8, 8;
	bfe.u32 	%r143, %r140, 16, 8;
	bfe.u32 	%r144, %r140, 24, 8;
	ld.shared.u32 	%r145, [%r119+20];
	bfe.u32 	%r146, %r145, 0, 8;
	bfe.u32 	%r147, %r145, 8, 8;
	bfe.u32 	%r148, %r145, 16, 8;
	bfe.u32 	%r149, %r145, 24, 8;
	ld.shared.u32 	%r150, [%r119+24];
	bfe.u32 	%r151, %r150, 0, 8;
	bfe.u32 	%r152, %r150, 8, 8;
	bfe.u32 	%r153, %r150, 16, 8;
	bfe.u32 	%r154, %r150, 24, 8;
	ld.shared.u32 	%r155, [%r119+28];
	bfe.u32 	%r156, %r155, 0, 8;
	bfe.u32 	%r157, %r155, 8, 8;
	bfe.u32 	%r158, %r155, 16, 8;
	bfe.u32 	%r159, %r155, 24, 8;
	cvt.s64.s32 	%rd44, %r195;
	add.s64 	%rd45, %rd15, %rd44;
	shl.b64 	%rd46, %rd45, 2;
	add.s64 	%rd47, %rd6, %rd46;
	st.global.u8 	[%rd47], %r121;
	st.global.u8 	[%rd47+1], %r122;
	st.global.u8 	[%rd47+2], %r123;
	st.global.u8 	[%rd47+3], %r124;
	st.global.u8 	[%rd47+4], %r126;
	st.global.u8 	[%rd47+5], %r127;
	st.global.u8 	[%rd47+6], %r128;
	st.global.u8 	[%rd47+7], %r129;
	st.global.u8 	[%rd47+8], %r131;
	st.global.u8 	[%rd47+9], %r132;
	st.global.u8 	[%rd47+10], %r133;
	st.global.u8 	[%rd47+11], %r134;
	st.global.u8 	[%rd47+12], %r136;
	st.global.u8 	[%rd47+13], %r137;
	st.global.u8 	[%rd47+14], %r138;
	st.global.u8 	[%rd47+15], %r139;
	st.global.u8 	[%rd47+16], %r141;
	st.global.u8 	[%rd47+17], %r142;
	st.global.u8 	[%rd47+18], %r143;
	st.global.u8 	[%rd47+19], %r144;
	st.global.u8 	[%rd47+20], %r146;
	st.global.u8 	[%rd47+21], %r147;
	st.global.u8 	[%rd47+22], %r148;
	st.global.u8 	[%rd47+23], %r149;
	st.global.u8 	[%rd47+24], %r151;
	st.global.u8 	[%rd47+25], %r152;
	st.global.u8 	[%rd47+26], %r153;
	st.global.u8 	[%rd47+27], %r154;
	st.global.u8 	[%rd47+28], %r156;
	st.global.u8 	[%rd47+29], %r157;
	st.global.u8 	[%rd47+30], %r158;
	st.global.u8 	[%rd47+31], %r159;
	add.s32 	%r195, %r195, %r12;
	setp.lt.s32 	%p17, %r195, %r47;
	@%p17 bra 	$L__BB1_26;
$L__BB1_27:
	ld.param.u32 	%r186, [_Z27scatter_kernel_TMA_pipelineILi8ELh2EEvPKj4descPKiiPjS2__param_3];
	add.s32 	%r194, %r194, 1;
	setp.gt.s64 	%p18, %rd5, %rd12;
	cvt.u64.u32 	%rd48, %r186;
	sub.s64 	%rd49, %rd48, %rd12;
	selp.b64 	%rd50, %rd70, %rd49, %p18;
	cvt.u32.u64 	%r160, %rd50;
	setp.ne.s32 	%p19, %r194, %r160;
	@%p19 bra 	$L__BB1_24;
$L__BB1_28:
	and.b16  	%rs21, %rs27, 255;
	mul.wide.u16 	%r163, %rs21, 16;
	mov.u32 	%r164, _ZZ27scatter_kernel_TMA_pipelineILi8ELh2EEvPKj4descPKiiPjS2_E12shared_state;
	add.s32 	%r165, %r164, %r163;
	add.s32 	%r161, %r165, 8;
	mov.b32 	%r162, 1;
	// begin inline asm
	mbarrier.arrive.shared::cta.b64                             %rd51,  [%r161], %r162;    // 2. 
	// end inline asm
	add.s16 	%rs22, %rs27, 1;
	and.b16  	%rs23, %rs22, 255;
	setp.eq.s16 	%p20, %rs23, 2;
	xor.b16  	%rs24, %rs31, 2;
	selp.b16 	%rs31, %rs24, %rs31, %p20;
	selp.b16 	%rs27, 0, %rs22, %p20;
	barrier.sync 	0;
	add.s32 	%r187, %r187, 1;
	setp.lt.s32 	%p21, %r187, %r8;
	@%p21 bra 	$L__BB1_7;
	and.b16  	%rs25, %rs31, 4;
	setp.eq.s16 	%p22, %rs25, 0;
	@%p22 bra 	$L__BB1_33;
$L__BB1_30:
	// begin inline asm
	activemask.b32 %r166;
	// end inline asm
	mov.u32 	%r168, _ZZ27scatter_kernel_TMA_pipelineILi8ELh2EEvPKj4descPKiiPjS2_E12shared_state;
	cvt.u64.u32 	%rd52, %r168;
	cvta.shared.u64 	%rd53, %rd52;
	add.s64 	%rd54, %rd53, 32;
	match.any.sync.b64 	%r40, %rd54, %r166;
	brev.b32 	%r169, %r40;
	bfind.shiftamt.u32 	%r170, %r169;
	// begin inline asm
	mov.u32 %r167, %laneid;
	// end inline asm
	setp.ne.s32 	%p23, %r167, %r170;
	@%p23 bra 	$L__BB1_33;
	popc.b32 	%r173, %r40;
	neg.s32 	%r172, %r173;
	// begin inline asm
	fence.sc.cta;
	// end inline asm
	cvta.shared.u64 	%rd57, %rd52;
	add.s64 	%rd55, %rd57, 32;
	// begin inline asm
	atom.add.acquire.cta.u32 %r171,[%rd55],%r172;
	// end inline asm
	setp.ne.s32 	%p24, %r171, %r173;
	@%p24 bra 	$L__BB1_33;
	// begin inline asm
	mbarrier.inval.shared.b64 [%r168];
	// end inline asm
	add.s32 	%r176, %r168, 8;
	// begin inline asm
	mbarrier.inval.shared.b64 [%r176];
	// end inline asm
	add.s32 	%r177, %r168, 16;
	// begin inline asm
	mbarrier.inval.shared.b64 [%r177];
	// end inline asm
	add.s32 	%r178, %r168, 24;
	// begin inline asm
	mbarrier.inval.shared.b64 [%r178];
	// end inline asm
$L__BB1_33:
	ret;
$L__BB1_34:
	setp.gt.s32 	%p25, %r193, 15;
	@%p25 bra 	$L__BB1_36;
	add.s32 	%r193, %r193, 1;
	bra.uni 	$L__BB1_21;
$L__BB1_36:
	// begin inline asm
	mov.u64 %rd58, %globaltimer;
	// end inline asm
	sub.s64 	%rd14, %rd58, %rd34;
	setp.lt.s64 	%p26, %rd14, 4000000;
	@%p26 bra 	$L__BB1_38;
	mov.b32 	%r179, 1000000;
	// begin inline asm
	nanosleep.u32 %r179;
	// end inline asm
	bra.uni 	$L__BB1_21;
$L__BB1_38:
	setp.lt.s64 	%p27, %rd14, 40000;
	@%p27 bra 	$L__BB1_21;
	shr.s64 	%rd59, %rd14, 63;
	shr.u64 	%rd60, %rd59, 62;
	add.s64 	%rd61, %rd14, %rd60;
	shr.u64 	%rd62, %rd61, 2;
	cvt.u32.u64 	%r180, %rd62;
	// begin inline asm
	nanosleep.u32 %r180;
	// end inline asm
	bra.uni 	$L__BB1_21;

}
	// .globl	_Z27scatter_kernel_TMA_pipelineILi4ELh2EEvPKj4descPKiiPjS2_
.visible .entry _Z27scatter_kernel_TMA_pipelineILi4ELh2EEvPKj4descPKiiPjS2_(
	.param .u64 .ptr .align 1 _Z27scatter_kernel_TMA_pipelineILi4ELh2EEvPKj4descPKiiPjS2__param_0,
	.param .align 4 .b8 _Z27scatter_kernel_TMA_pipelineILi4ELh2EEvPKj4descPKiiPjS2__param_1[16],
	.param .u64 .ptr .align 1 _Z27scatter_kernel_TMA_pipelineILi4ELh2EEvPKj4descPKiiPjS2__param_2,
	.param .u32 _Z27scatter_kernel_TMA_pipelineILi4ELh2EEvPKj4descPKiiPjS2__param_3,
	.param .u64 .ptr .align 1 _Z27scatter_kernel_TMA_pipelineILi4ELh2EEvPKj4descPKiiPjS2__param_4,
	.param .align 4 .b8 _Z27scatter_kernel_TMA_pipelineILi4ELh2EEvPKj4descPKiiPjS2__param_5[16]
)
{
	.reg .pred 	%p<30>;
	.reg .b16 	%rs<32>;
	.reg .b32 	%r<149>;
	.reg .b64 	%rd<66>;
	// demoted variable
	.shared .align 8 .b8 _ZZ27scatter_kernel_TMA_pipelineILi4ELh2EEvPKj4descPKiiPjS2_E12shared_state[40];
	ld.param.u32 	%r47, [_Z27scatter_kernel_TMA_pipelineILi4ELh2EEvPKj4descPKiiPjS2__param_5+12];
	ld.param.u32 	%r46, [_Z27scatter_kernel_TMA_pipelineILi4ELh2EEvPKj4descPKiiPjS2__param_5+8];
	ld.param.u32 	%r45, [_Z27scatter_kernel_TMA_pipelineILi4ELh2EEvPKj4descPKiiPjS2__param_5+4];
	ld.param.u32 	%r42, [_Z27scatter_kernel_TMA_pipelineILi4ELh2EEvPKj4descPKiiPjS2__param_1+12];
	ld.param.u32 	%r41, [_Z27scatter_kernel_TMA_pipelineILi4ELh2EEvPKj4descPKiiPjS2__param_1+8];
	ld.param.u64 	%rd18, [_Z27scatter_kernel_TMA_pipelineILi4ELh2EEvPKj4descPKiiPjS2__param_0];
	ld.param.u64 	%rd19, [_Z27scatter_kernel_TMA_pipelineILi4ELh2EEvPKj4descPKiiPjS2__param_2];
	ld.param.u32 	%r43, [_Z27scatter_kernel_TMA_pipelineILi4ELh2EEvPKj4descPKiiPjS2__param_3];
	ld.param.u64 	%rd20, [_Z27scatter_kernel_TMA_pipelineILi4ELh2EEvPKj4descPKiiPjS2__param_4];
	mov.u32 	%r48, %ntid.x;
	mov.u32 	%r49, %ntid.y;
	mul.lo.s32 	%r50, %r48, %r49;
	mov.u32 	%r51, %ntid.z;
	mul.lo.s32 	%r2, %r50, %r51;
	mov.u32 	%r3, %tid.x;
	mov.u32 	%r52, %tid.y;
	mov.u32 	%r53, %tid.z;
	mad.lo.s32 	%r54, %r53, %r49, %r52;
	mul.lo.s32 	%r4, %r54, %r48;
	or.b32  	%r55, %r4, %r3;
	setp.ne.s32 	%p1, %r55, 0;
	@%p1 bra 	$L__BB2_2;
	mov.u32 	%r58, _ZZ27scatter_kernel_TMA_pipelineILi4ELh2EEvPKj4descPKiiPjS2_E12shared_state;
	add.s32 	%r56, %r58, 8;
	// begin inline asm
	mbarrier.init.shared.b64 [%r56], %r2;
	// end inline asm
	// begin inline asm
	mbarrier.init.shared.b64 [%r58], %r2;
	// end inline asm
	add.s32 	%r60, %r58, 24;
	// begin inline asm
	mbarrier.init.shared.b64 [%r60], %r2;
	// end inline asm
	add.s32 	%r62, %r58, 16;
	// begin inline asm
	mbarrier.init.shared.b64 [%r62], %r2;
	// end inline asm
	cvt.u64.u32 	%rd22, %r58;
	cvta.shared.u64 	%rd23, %rd22;
	add.s64 	%rd21, %rd23, 32;
	// begin inline asm
	st.relaxed.cta.b32 [%rd21],%r2;
	// end inline asm
$L__BB2_2:
	barrier.sync 	0;
	cvt.s64.s32 	%rd1, %r41;
	and.b64  	%rd24, %rd1, -4294967296;
	setp.ne.s64 	%p2, %rd24, 0;
	@%p2 bra 	$L__BB2_4;
	cvt.u32.u64 	%r65, %rd1;
	div.u32 	%r66, 2048, %r65;
	cvt.u64.u32 	%rd65, %r66;
	bra.uni 	$L__BB2_5;
$L__BB2_4:
	div.u64 	%rd65, 2048, %rd1;
$L__BB2_5:
	cvt.u32.u64 	%r5, %rd65;
	mov.u32 	%r6, %ctaid.x;
	add.s32 	%r67, %r43, %r5;
	add.s32 	%r68, %r67, -1;
	div.s32 	%r69, %r68, %r5;
	mov.u32 	%r7, %nctaid.x;
	rem.u32 	%r70, %r69, %r7;
	setp.gt.u32 	%p3, %r70, %r6;
	selp.u32 	%r71, 1, 0, %p3;
	mul.lo.s32 	%r72, %r7, %r5;
	div.u32 	%r73, %r43, %r72;
	add.s32 	%r8, %r73, %r71;
	setp.lt.s32 	%p4, %r8, 1;
	@%p4 bra 	$L__BB2_30;
	cvt.s64.s32 	%rd25, %r43;
	sub.s64 	%rd5, %rd25, %rd65;
	cvt.u64.u32 	%rd6, %r43;
	add.s32 	%r75, %r4, %r3;
	shl.b32 	%r9, %r2, 2;
	shl.b32 	%r10, %r75, 2;
	cvta.to.global.u64 	%rd7, %rd18;
	cvta.to.global.u64 	%rd8, %rd19;
	cvta.to.global.u64 	%rd9, %rd20;
	mov.b16 	%rs30, 5;
	mov.b16 	%rs31, 0;
	mov.b32 	%r140, 0;
	mov.u32 	%r145, %r140;
	mov.u16 	%rs26, %rs31;
$L__BB2_7:
	add.s32 	%r13, %r140, 2;
	min.s32 	%r76, %r8, %r13;
	setp.le.s32 	%p5, %r76, %r145;
	@%p5 bra 	$L__BB2_20;
$L__BB2_8:
	mad.lo.s32 	%r78, %r145, %r7, %r6;
	mul.lo.s32 	%r79, %r78, %r5;
	cvt.u64.u32 	%rd10, %r79;
	and.b16  	%rs14, %rs31, 255;
	mul.wide.u16 	%r80, %rs14, 16;
	cvt.u32.u16 	%r81, %rs30;
	// begin inline asm
	mov.u64 %rd26, %globaltimer;
	// end inline asm
	mov.u32 	%r82, _ZZ27scatter_kernel_TMA_pipelineILi4ELh2EEvPKj4descPKiiPjS2_E12shared_state;
	add.s32 	%r83, %r82, %r80;
	add.s32 	%r16, %r83, 8;
	and.b32  	%r17, %r81, 1;
	mov.b32 	%r143, 0;
$L__BB2_9:
	// begin inline asm
	{
	.reg .pred p;
	mbarrier.try_wait.parity.shared.b64 p, [%r16], %r17;
	selp.b32 %r84, 1, 0, p;
	}
	// end inline asm
	setp.ne.s32 	%p6, %r84, 0;
	@%p6 bra 	$L__BB2_16;
	setp.gt.s32 	%p27, %r143, 15;
	@%p27 bra 	$L__BB2_12;
	add.s32 	%r143, %r143, 1;
	bra.uni 	$L__BB2_9;
$L__BB2_12:
	// begin inline asm
	mov.u64 %rd60, %globaltimer;
	// end inline asm
	sub.s64 	%rd12, %rd60, %rd26;
	setp.lt.s64 	%p28, %rd12, 4000000;
	@%p28 bra 	$L__BB2_14;
	mov.b32 	%r138, 1000000;
	// begin inline asm
	nanosleep.u32 %r138;
	// end inline asm
	bra.uni 	$L__BB2_9;
$L__BB2_14:
	setp.lt.s64 	%p29, %rd12, 40000;
	@%p29 bra 	$L__BB2_9;
	shr.s64 	%rd61, %rd12, 63;
	shr.u64 	%rd62, %rd61, 62;
	add.s64 	%rd63, %rd12, %rd62;
	shr.u64 	%rd64, %rd63, 2;
	cvt.u32.u64 	%r139, %rd64;
	// begin inline asm
	nanosleep.u32 %r139;
	// end inline asm
	bra.uni 	$L__BB2_9;
$L__BB2_16:
	sub.s64 	%rd27, %rd6, %rd10;
	setp.gt.s64 	%p7, %rd5, %rd10;
	selp.b64 	%rd28, %rd65, %rd27, %p7;
	cvt.u32.u64 	%r87, %rd28;
	mul.lo.s32 	%r88, %r87, %r41;
	shl.b32 	%r20, %r88, 2;
	setp.ge.s32 	%p8, %r10, %r20;
	@%p8 bra 	$L__BB2_19;
	shr.u32 	%r89, %r145, 31;
	add.s32 	%r90, %r145, %r89;
	and.b32  	%r91, %r90, 1073741822;
	sub.s32 	%r92, %r145, %r91;
	mul.lo.s32 	%r93, %r41, %r5;
	mul.lo.s32 	%r94, %r93, %r92;
	shl.b32 	%r95, %r94, 2;
	mov.u32 	%r96, shared;
	add.s32 	%r21, %r96, %r95;
	cvt.s64.s32 	%rd29, %r42;
	mad.lo.s64 	%rd30, %rd10, %rd1, %rd29;
	shl.b64 	%rd31, %rd30, 2;
	add.s64 	%rd13, %rd7, %rd31;
	mov.u32 	%r144, %r10;
$L__BB2_18:
	cvt.u64.u32 	%rd33, %r144;
	add.s32 	%r97, %r21, %r144;
	add.s64 	%rd32, %rd13, %rd33;
	// begin inline asm
	cp.async.ca.shared.global [%r97], [%rd32], 4, 4;
	// end inline asm
	add.s32 	%r144, %r144, %r9;
	setp.lt.s32 	%p9, %r144, %r20;
	@%p9 bra 	$L__BB2_18;
$L__BB2_19:
	add.s32 	%r99, %r16, -8;
	// begin inline asm
	cp.async.mbarrier.arrive.shared.b64 [%r99];
	// end inline asm
	mov.b32 	%r100, 1;
	// begin inline asm
	mbarrier.arrive.shared::cta.b64                             %rd34,  [%r99], %r100;    // 2. 
	// end inline asm
	add.s16 	%rs15, %rs31, 1;
	and.b16  	%rs16, %rs15, 255;
	setp.eq.s16 	%p10, %rs16, 2;
	selp.u16 	%rs17, 1, 0, %p10;
	xor.b16  	%rs30, %rs30, %rs17;
	selp.b16 	%rs31, 0, %rs15, %p10;
	add.s32 	%r145, %r145, 1;
	setp.lt.s32 	%p11, %r145, %r76;
	@%p11 bra 	$L__BB2_8;
$L__BB2_20:
	mad.lo.s32 	%r102, %r140, %r7, %r6;
	mul.lo.s32 	%r103, %r102, %r5;
	cvt.u64.u32 	%rd14, %r103;
	setp.gt.s64 	%p12, %rd5, %rd14;
	sub.s64 	%rd36, %rd6, %rd14;
	selp.b64 	%rd37, %rd65, %rd36, %p12;
	cvt.u32.u64 	%r26, %rd37;
	and.b16  	%rs18, %rs26, 255;
	mul.wide.u16 	%r104, %rs18, 16;
	shr.u16 	%rs19, %rs30, 1;
	and.b16  	%rs20, %rs19, 1;
	// begin inline asm
	mov.u64 %rd35, %globaltimer;
	// end inline asm
	mov.u32 	%r105, _ZZ27scatter_kernel_TMA_pipelineILi4ELh2EEvPKj4descPKiiPjS2_E12shared_state;
	add.s32 	%r27, %r105, %r104;
	cvt.u32.u16 	%r28, %rs20;
	mov.b32 	%r146, 0;
$L__BB2_21:
	// begin inline asm
	{
	.reg .pred p;
	mbarrier.try_wait.parity.shared.b64 p, [%r27], %r28;
	selp.b32 %r106, 1, 0, p;
	}
	// end inline asm
	setp.eq.s32 	%p13, %r106, 0;
	@%p13 bra 	$L__BB2_34;
	setp.lt.s32 	%p14, %r26, 1;
	@%p14 bra 	$L__BB2_28;
	and.b32  	%r110, %r140, 1;
	setp.eq.b32 	%p15, %r110, 1;
	selp.b32 	%r30, %r5, 0, %p15;
	mov.b32 	%r147, 0;
$L__BB2_24:
	setp.ge.s32 	%p16, %r10, %r45;
	@%p16 bra 	$L__BB2_27;
	cvt.u64.u32 	%rd38, %r147;
	add.s64 	%rd39, %rd38, %rd14;
	shl.b64 	%rd40, %rd39, 2;
	add.s64 	%rd41, %rd8, %rd40;
	ld.global.u32 	%r111, [%rd41];
	add.s32 	%r112, %r147, %r30;
	mul.lo.s32 	%r33, %r112, %r41;
	mul.wide.s32 	%rd42, %r111, %r46;
	cvt.s64.s32 	%rd43, %r47;
	add.s64 	%rd17, %rd42, %rd43;
	mov.u32 	%r148, %r10;
$L__BB2_26:
	add.s32 	%r113, %r148, %r33;
	shl.b32 	%r114, %r113, 2;
	mov.u32 	%r115, shared;
	add.s32 	%r116, %r115, %r114;
	ld.shared.v4.u32 	{%r117, %r118, %r119, %r120}, [%r116];
	cvt.s64.s32 	%rd44, %r148;
	add.s64 	%rd45, %rd17, %rd44;
	shl.b64 	%rd46, %rd45, 2;
	add.s64 	%rd47, %rd9, %rd46;
	st.global.v4.u32 	[%rd47], {%r117, %r118, %r119, %r120};
	add.s32 	%r148, %r148, %r9;
	setp.lt.s32 	%p17, %r148, %r45;
	@%p17 bra 	$L__BB2_26;
$L__BB2_27:
	add.s32 	%r147, %r147, 1;
	setp.ne.s32 	%p18, %r147, %r26;
	@%p18 bra 	$L__BB2_24;
$L__BB2_28:
	add.s32 	%r121, %r27, 8;
	mov.b32 	%r122, 1;
	// begin inline asm
	mbarrier.arrive.shared::cta.b64                             %rd48,  [%r121], %r122;    // 2. 
	// end inline asm
	add.s16 	%rs21, %rs26, 1;
	and.b16  	%rs22, %rs21, 255;
	setp.eq.s16 	%p19, %rs22, 2;
	xor.b16  	%rs23, %rs30, 2;
	selp.b16 	%rs30, %rs23, %rs30, %p19;
	selp.b16 	%rs26, 0, %rs21, %p19;
	barrier.sync 	0;
	add.s32 	%r140, %r140, 1;
	setp.lt.s32 	%p20, %r140, %r8;
	@%p20 bra 	$L__BB2_7;
	and.b16  	%rs24, %rs30, 4;
	setp.eq.s16 	%p21, %rs24, 0;
	@%p21 bra 	$L__BB2_33;
$L__BB2_30:
	// begin inline asm
	activemask.b32 %r123;
	// end inline asm
	mov.u32 	%r125, _ZZ27scatter_kernel_TMA_pipelineILi4ELh2EEvPKj4descPKiiPjS2_E12shared_state;
	cvt.u64.u32 	%rd49, %r125;
	cvta.shared.u64 	%rd50, %rd49;
	add.s64 	%rd51, %rd50, 32;
	match.any.sync.b64 	%r38, %rd51, %r123;
	brev.b32 	%r126, %r38;
	bfind.shiftamt.u32 	%r127, %r126;
	// begin inline asm
	mov.u32 %r124, %laneid;
	// end inline asm
	setp.ne.s32 	%p22, %r124, %r127;
	@%p22 bra 	$L__BB2_33;
	popc.b32 	%r130, %r38;
	neg.s32 	%r129, %r130;
	// begin inline asm
	fence.sc.cta;
	// end inline asm
	cvta.shared.u64 	%rd54, %rd49;
	add.s64 	%rd52, %rd54, 32;
	// begin inline asm
	atom.add.acquire.cta.u32 %r128,[%rd52],%r129;
	// end inline asm
	setp.ne.s32 	%p23, %r128, %r130;
	@%p23 bra 	$L__BB2_33;
	// begin inline asm
	mbarrier.inval.shared.b64 [%r125];
	// end inline asm
	add.s32 	%r133, %r125, 8;
	// begin inline asm
	mbarrier.inval.shared.b64 [%r133];
	// end inline asm
	add.s32 	%r134, %r125, 16;
	// begin inline asm
	mbarrier.inval.shared.b64 [%r134];
	// end inline asm
	add.s32 	%r135, %r125, 24;
	// begin inline asm
	mbarrier.inval.shared.b64 [%r135];
	// end inline asm
$L__BB2_33:
	ret;
$L__BB2_34:
	setp.gt.s32 	%p24, %r146, 15;
	@%p24 bra 	$L__BB2_36;
	add.s32 	%r146, %r146, 1;
	bra.uni 	$L__BB2_21;
$L__BB2_36:
	// begin inline asm
	mov.u64 %rd55, %globaltimer;
	// end inline asm
	sub.s64 	%rd16, %rd55, %rd35;
	setp.lt.s64 	%p25, %rd16, 4000000;
	@%p25 bra 	$L__BB2_38;
	mov.b32 	%r136, 1000000;
	// begin inline asm
	nanosleep.u32 %r136;
	// end inline asm
	bra.uni 	$L__BB2_21;
$L__BB2_38:
	setp.lt.s64 	%p26, %rd16, 40000;
	@%p26 bra 	$L__BB2_21;
	shr.s64 	%rd56, %rd16, 63;
	shr.u64 	%rd57, %rd56, 62;
	add.s64 	%rd58, %rd16, %rd57;
	shr.u64 	%rd59, %rd58, 2;
	cvt.u32.u64 	%r137, %rd59;
	// begin inline asm
	nanosleep.u32 %r137;
	// end inline asm
	bra.uni 	$L__BB2_21;

}
	// .globl	_Z27scatter_kernel_TMA_pipelineILi2ELh2EEvPKj4descPKiiPjS2_
.visible .entry _Z27scatter_kernel_TMA_pipelineILi2ELh2EEvPKj4descPKiiPjS2_(
	.param .u64 .ptr .align 1 _Z27scatter_kernel_TMA_pipelineILi2ELh2EEvPKj4descPKiiPjS2__param_0,
	.param .align 4 .b8 _Z27scatter_kernel_TMA_pipelineILi2ELh2EEvPKj4descPKiiPjS2__param_1[16],
	.param .u64 .ptr .align 1 _Z27scatter_kernel_TMA_pipelineILi2ELh2EEvPKj4descPKiiPjS2__param_2,
	.param .u32 _Z27scatter_kernel_TMA_pipelineILi2ELh2EEvPKj4descPKiiPjS2__param_3,
	.param .u64 .ptr .align 1 _Z27scatter_kernel_TMA_pipelineILi2ELh2EEvPKj4descPKiiPjS2__param_4,
	.param .align 4 .b8 _Z27scatter_kernel_TMA_pipelineILi2ELh2EEvPKj4descPKiiPjS2__param_5[16]
)
{
	.reg .pred 	%p<30>;
	.reg .b16 	%rs<32>;
	.reg .b32 	%r<149>;
	.reg .b64 	%rd<67>;
	// demoted variable
	.shared .align 8 .b8 _ZZ27scatter_kernel_TMA_pipelineILi2ELh2EEvPKj4descPKiiPjS2_E12shared_state[40];
	ld.param.u32 	%r52, [_Z27scatter_kernel_TMA_pipelineILi2ELh2EEvPKj4descPKiiPjS2__param_5+12];
	ld.param.u32 	%r51, [_Z27scatter_kernel_TMA_pipelineILi2ELh2EEvPKj4descPKiiPjS2__param_5+8];
	ld.param.u32 	%r50, [_Z27scatter_kernel_TMA_pipelineILi2ELh2EEvPKj4descPKiiPjS2__param_5+4];
	ld.param.u32 	%r47, [_Z27scatter_kernel_TMA_pipelineILi2ELh2EEvPKj4descPKiiPjS2__param_1+12];
	ld.param.u32 	%r46, [_Z27scatter_kernel_TMA_pipelineILi2ELh2EEvPKj4descPKiiPjS2__param_1+8];
	ld.param.u64 	%rd19, [_Z27scatter_kernel_TMA_pipelineILi2ELh2EEvPKj4descPKiiPjS2__param_0];
	ld.param.u64 	%rd20, [_Z27scatter_kernel_TMA_pipelineILi2ELh2EEvPKj4descPKiiPjS2__param_2];
	ld.param.u32 	%r48, [_Z27scatter_kernel_TMA_pipelineILi2ELh2EEvPKj4descPKiiPjS2__param_3];
	ld.param.u64 	%rd21, [_Z27scatter_kernel_TMA_pipelineILi2ELh2EEvPKj4descPKiiPjS2__param_4];
	mov.u32 	%r53, %ntid.x;
	mov.u32 	%r54, %ntid.y;
	mul.lo.s32 	%r55, %r53, %r54;
	mov.u32 	%r56, %ntid.z;
	mul.lo.s32 	%r4, %r55, %r56;
	mov.u32 	%r5, %tid.x;
	mov.u32 	%r57, %tid.y;
	mov.u32 	%r58, %tid.z;
	mad.lo.s32 	%r59, %r58, %r54, %r57;
	mul.lo.s32 	%r6, %r59, %r53;
	or.b32  	%r60, %r6, %r5;
	setp.ne.s32 	%p1, %r60, 0;
	@%p1 bra 	$L__BB3_2;
	mov.u32 	%r63, _ZZ27scatter_kernel_TMA_pipelineILi2ELh2EEvPKj4descPKiiPjS2_E12shared_state;
	add.s32 	%r61, %r63, 8;
	// begin inline asm
	mbarrier.init.shared.b64 [%r61], %r4;
	// end inline asm
	// begin inline asm
	mbarrier.init.shared.b64 [%r63], %r4;
	// end inline asm
	add.s32 	%r65, %r63, 24;
	// begin inline asm
	mbarrier.init.shared.b64 [%r65], %r4;
	// end inline asm
	add.s32 	%r67, %r63, 16;
	// begin inline asm
	mbarrier.init.shared.b64 [%r67], %r4;
	// end inline asm
	cvt.u64.u32 	%rd23, %r63;
	cvta.shared.u64 	%rd24, %rd23;
	add.s64 	%rd22, %rd24, 32;
	// begin inline asm
	st.relaxed.cta.b32 [%rd22],%r4;
	// end inline asm
$L__BB3_2:
	barrier.sync 	0;
	cvt.s64.s32 	%rd1, %r46;
	and.b64  	%rd25, %rd1, -4294967296;
	setp.ne.s64 	%p2, %rd25, 0;
	@%p2 bra 	$L__BB3_4;
	cvt.u32.u64 	%r70, %rd1;
	div.u32 	%r71, 2048, %r70;
	cvt.u64.u32 	%rd66, %r71;
	bra.uni 	$L__BB3_5;
$L__BB3_4:
	div.u64 	%rd66, 2048, %rd1;
$L__BB3_5:
	cvt.u32.u64 	%r7, %rd66;
	mov.u32 	%r8, %ctaid.x;
	add.s32 	%r72, %r48, %r7;
	add.s32 	%r73, %r72, -1;
	div.s32 	%r74, %r73, %r7;
	mov.u32 	%r9, %nctaid.x;
	rem.u32 	%r75, %r74, %r9;
	setp.gt.u32 	%p3, %r75, %r8;
	selp.u32 	%r76, 1, 0, %p3;
	mul.lo.s32 	%r77, %r9, %r7;
	div.u32 	%r78, %r48, %r77;
	add.s32 	%r10, %r78, %r76;
	setp.lt.s32 	%p4, %r10, 1;
	@%p4 bra 	$L__BB3_30;
	cvt.s64.s32 	%rd26, %r48;
	sub.s64 	%rd5, %rd26, %rd66;
	cvt.u64.u32 	%rd6, %r48;
	mul.lo.s32 	%r11, %r46, %r7;
	add.s32 	%r80, %r6, %r5;
	shl.b32 	%r12, %r4, 2;
	shl.b32 	%r13, %r80, 2;
	cvta.to.global.u64 	%rd7, %rd19;
	cvt.s64.s32 	%rd8, %r52;
	shl.b32 	%r14, %r80, 1;
	shl.b32 	%r15, %r4, 1;
	cvta.to.global.u64 	%rd9, %rd20;
	cvta.to.global.u64 	%rd10, %rd21;
	mov.b16 	%rs30, 5;
	mov.b16 	%rs31, 0;
	mov.b32 	%r140, 0;
	mov.u32 	%r145, %r140;
	mov.u16 	%rs26, %rs31;
$L__BB3_7:
	add.s32 	%r18, %r140, 2;
	min.s32 	%r81, %r10, %r18;
	setp.le.s32 	%p5, %r81, %r145;
	@%p5 bra 	$L__BB3_20;
$L__BB3_8:
	mad.lo.s32 	%r83, %r145, %r9, %r8;
	mul.lo.s32 	%r84, %r83, %r7;
	cvt.u64.u32 	%rd11, %r84;
	and.b16  	%rs14, %rs31, 255;
	mul.wide.u16 	%r85, %rs14, 16;
	cvt.u32.u16 	%r86, %rs30;
	// begin inline asm
	mov.u64 %rd27, %globaltimer;
	// end inline asm
	mov.u32 	%r87, _ZZ27scatter_kernel_TMA_pipelineILi2ELh2EEvPKj4descPKiiPjS2_E12shared_state;
	add.s32 	%r88, %r87, %r85;
	add.s32 	%r21, %r88, 8;
	and.b32  	%r22, %r86, 1;
	mov.b32 	%r143, 0;
$L__BB3_9:
	// begin inline asm
	{
	.reg .pred p;
	mbarrier.try_wait.parity.shared.b64 p, [%r21], %r22;
	selp.b32 %r89, 1, 0, p;
	}
	// end inline asm
	setp.ne.s32 	%p6, %r89, 0;
	@%p6 bra 	$L__BB3_16;
	setp.gt.s32 	%p27, %r143, 15;
	@%p27 bra 	$L__BB3_12;
	add.s32 	%r143, %r143, 1;
	bra.uni 	$L__BB3_9;
$L__BB3_12:
	// begin inline asm
	mov.u64 %rd61, %globaltimer;
	// end inline asm
	sub.s64 	%rd13, %rd61, %rd27;
	setp.lt.s64 	%p28, %rd13, 4000000;
	@%p28 bra 	$L__BB3_14;
	mov.b32 	%r138, 1000000;
	// begin inline asm
	nanosleep.u32 %r138;
	// end inline asm
	bra.uni 	$L__BB3_9;
$L__BB3_14:
	setp.lt.s64 	%p29, %rd13, 40000;
	@%p29 bra 	$L__BB3_9;
	shr.s64 	%rd62, %rd13, 63;
	shr.u64 	%rd63, %rd62, 62;
	add.s64 	%rd64, %rd13, %rd63;
	shr.u64 	%rd65, %rd64, 2;
	cvt.u32.u64 	%r139, %rd65;
	// begin inline asm
	nanosleep.u32 %r139;
	// end inline asm
	bra.uni 	$L__BB3_9;
$L__BB3_16:
	sub.s64 	%rd28, %rd6, %rd11;
	setp.gt.s64 	%p7, %rd5, %rd11;
	selp.b64 	%rd29, %rd66, %rd28, %p7;
	cvt.u32.u64 	%r92, %rd29;
	mul.lo.s32 	%r93, %r92, %r46;
	shl.b32 	%r25, %r93, 2;
	setp.ge.s32 	%p8, %r13, %r25;
	@%p8 bra 	$L__BB3_19;
	shr.u32 	%r94, %r145, 31;
	add.s32 	%r95, %r145, %r94;
	and.b32  	%r96, %r95, 1073741822;
	sub.s32 	%r97, %r145, %r96;
	mul.lo.s32 	%r98, %r11, %r97;
	shl.b32 	%r99, %r98, 2;
	mov.u32 	%r100, shared;
	add.s32 	%r26, %r100, %r99;
	cvt.s64.s32 	%rd30, %r47;
	mad.lo.s64 	%rd31, %rd11, %rd1, %rd30;
	shl.b64 	%rd32, %rd31, 2;
	add.s64 	%rd14, %rd7, %rd32;
	mov.u32 	%r144, %r13;
$L__BB3_18:
	cvt.u64.u32 	%rd34, %r144;
	add.s32 	%r101, %r26, %r144;
	add.s64 	%rd33, %rd14, %rd34;
	// begin inline asm
	cp.async.ca.shared.global [%r101], [%rd33], 4, 4;
	// end inline asm
	add.s32 	%r144, %r144, %r12;
	setp.lt.s32 	%p9, %r144, %r25;
	@%p9 bra 	$L__BB3_18;
$L__BB3_19:
	add.s32 	%r103, %r21, -8;
	// begin inline asm
	cp.async.mbarrier.arrive.shared.b64 [%r103];
	// end inline asm
	mov.b32 	%r104, 1;
	// begin inline asm
	mbarrier.arrive.shared::cta.b64                             %rd35,  [%r103], %r104;    // 2. 
	// end inline asm
	add.s16 	%rs15, %rs31, 1;
	and.b16  	%rs16, %rs15, 255;
	setp.eq.s16 	%p10, %rs16, 2;
	selp.u16 	%rs17, 1, 0, %p10;
	xor.b16  	%rs30, %rs30, %rs17;
	selp.b16 	%rs31, 0, %rs15, %p10;
	add.s32 	%r145, %r145, 1;
	setp.lt.s32 	%p11, %r145, %r81;
	@%p11 bra 	$L__BB3_8;
$L__BB3_20:
	mad.lo.s32 	%r106, %r140, %r9, %r8;
	mul.lo.s32 	%r107, %r106, %r7;
	cvt.u64.u32 	%rd15, %r107;
	setp.gt.s64 	%p12, %rd5, %rd15;
	sub.s64 	%rd37, %rd6, %rd15;
	selp.b64 	%rd38, %rd66, %rd37, %p12;
	cvt.u32.u64 	%r31, %rd38;
	and.b16  	%rs18, %rs26, 255;
	mul.wide.u16 	%r108, %rs18, 16;
	shr.u16 	%rs19, %rs30, 1;
	and.b16  	%rs20, %rs19, 1;
	// begin inline asm
	mov.u64 %rd36, %globaltimer;
	// end inline asm
	mov.u32 	%r109, _ZZ27scatter_kernel_TMA_pipelineILi2ELh2EEvPKj4descPKiiPjS2_E12shared_state;
	add.s32 	%r32, %r109, %r108;
	cvt.u32.u16 	%r33, %rs20;
	mov.b32 	%r146, 0;
$L__BB3_21:
	// begin inline asm
	{
	.reg .pred p;
	mbarrier.try_wait.parity.shared.b64 p, [%r32], %r33;
	selp.b32 %r110, 1, 0, p;
	}
	// end inline asm
	setp.eq.s32 	%p13, %r110, 0;
	@%p13 bra 	$L__BB3_34;
	setp.lt.s32 	%p14, %r31, 1;
	@%p14 bra 	$L__BB3_28;
	and.b32  	%r114, %r140, 1;
	setp.eq.b32 	%p15, %r114, 1;
	selp.b32 	%r35, %r7, 0, %p15;
	mov.b32 	%r147, 0;
$L__BB3_24:
	setp.ge.s32 	%p16, %r14, %r50;
	@%p16 bra 	$L__BB3_27;
	cvt.u64.u32 	%rd39, %r147;
	add.s64 	%rd40, %rd39, %rd15;
	shl.b64 	%rd41, %rd40, 2;
	add.s64 	%rd42, %rd9, %rd41;
	ld.global.u32 	%r115, [%rd42];
	add.s32 	%r116, %r147, %r35;
	mul.lo.s32 	%r38, %r116, %r46;
	mul.wide.s32 	%rd43, %r115, %r51;
	add.s64 	%rd18, %rd43, %rd8;
	mov.u32 	%r148, %r14;
$L__BB3_26:
	add.s32 	%r117, %r148, %r38;
	shl.b32 	%r118, %r117, 2;
	mov.u32 	%r119, shared;
	add.s32 	%r120, %r119, %r118;
	ld.shared.u64 	%rd44, [%r120];
	cvt.s64.s32 	%rd45, %r148;
	add.s64 	%rd46, %rd18, %rd45;
	shl.b64 	%rd47, %rd46, 2;
	add.s64 	%rd48, %rd10, %rd47;
	st.global.u64 	[%rd48], %rd44;
	add.s32 	%r148, %r148, %r15;
	setp.lt.s32 	%p17, %r148, %r50;
	@%p17 bra 	$L__BB3_26;
$L__BB3_27:
	add.s32 	%r147, %r147, 1;
	setp.ne.s32 	%p18, %r147, %r31;
	@%p18 bra 	$L__BB3_24;
$L__BB3_28:
	add.s32 	%r121, %r32, 8;
	mov.b32 	%r122, 1;
	// begin inline asm
	mbarrier.arrive.shared::cta.b64                             %rd49,  [%r121], %r122;    // 2. 
	// end inline asm
	add.s16 	%rs21, %rs26, 1;
	and.b16  	%rs22, %rs21, 255;
	setp.eq.s16 	%p19, %rs22, 2;
	xor.b16  	%rs23, %rs30, 2;
	selp.b16 	%rs30, %rs23, %rs30, %p19;
	selp.b16 	%rs26, 0, %rs21, %p19;
	barrier.sync 	0;
	add.s32 	%r140, %r140, 1;
	setp.lt.s32 	%p20, %r140, %r10;
	@%p20 bra 	$L__BB3_7;
	and.b16  	%rs24, %rs30, 4;
	setp.eq.s16 	%p21, %rs24, 0;
	@%p21 bra 	$L__BB3_33;
$L__BB3_30:
	// begin inline asm
	activemask.b32 %r123;
	// end inline asm
	mov.u32 	%r125, _ZZ27scatter_kernel_TMA_pipelineILi2ELh2EEvPKj4descPKiiPjS2_E12shared_state;
	cvt.u64.u32 	%rd50, %r125;
	cvta.shared.u64 	%rd51, %rd50;
	add.s64 	%rd52, %rd51, 32;
	match.any.sync.b64 	%r43, %rd52, %r123;
	brev.b32 	%r126, %r43;
	bfind.shiftamt.u32 	%r127, %r126;
	// begin inline asm
	mov.u32 %r124, %laneid;
	// end inline asm
	setp.ne.s32 	%p22, %r124, %r127;
	@%p22 bra 	$L__BB3_33;
	popc.b32 	%r130, %r43;
	neg.s32 	%r129, %r130;
	// begin inline asm
	fence.sc.cta;
	// end inline asm
	cvta.shared.u64 	%rd55, %rd50;
	add.s64 	%rd53, %rd55, 32;
	// begin inline asm
	atom.add.acquire.cta.u32 %r128,[%rd53],%r129;
	// end inline asm
	setp.ne.s32 	%p23, %r128, %r130;
	@%p23 bra 	$L__BB3_33;
	// begin inline asm
	mbarrier.inval.shared.b64 [%r125];
	// end inline asm
	add.s32 	%r133, %r125, 8;
	// begin inline asm
	mbarrier.inval.shared.b64 [%r133];
	// end inline asm
	add.s32 	%r134, %r125, 16;
	// begin inline asm
	mbarrier.inval.shared.b64 [%r134];
	// end inline asm
	add.s32 	%r135, %r125, 24;
	// begin inline asm
	mbarrier.inval.shared.b64 [%r135];
	// end inline asm
$L__BB3_33:
	ret;
$L__BB3_34:
	setp.gt.s32 	%p24, %r146, 15;
	@%p24 bra 	$L__BB3_36;
	add.s32 	%r146, %r146, 1;
	bra.uni 	$L__BB3_21;
$L__BB3_36:
	// begin inline asm
	mov.u64 %rd56, %globaltimer;
	// end inline asm
	sub.s64 	%rd17, %rd56, %rd36;
	setp.lt.s64 	%p25, %rd17, 4000000;
	@%p25 bra 	$L__BB3_38;
	mov.b32 	%r136, 1000000;
	// begin inline asm
	nanosleep.u32 %r136;
	// end inline asm
	bra.uni 	$L__BB3_21;
$L__BB3_38:
	setp.lt.s64 	%p26, %rd17, 40000;
	@%p26 bra 	$L__BB3_21;
	shr.s64 	%rd57, %rd17, 63;
	shr.u64 	%rd58, %rd57, 62;
	add.s64 	%rd59, %rd17, %rd58;
	shr.u64 	%rd60, %rd59, 2;
	cvt.u32.u64 	%r137, %rd60;
	// begin inline asm
	nanosleep.u32 %r137;
	// end inline asm
	bra.uni 	$L__BB3_21;

}
	// .globl	_Z27scatter_kernel_TMA_pipelineILi1ELh2EEvPKj4descPKiiPjS2_
.visible .entry _Z27scatter_kernel_TMA_pipelineILi1ELh2EEvPKj4descPKiiPjS2_(
	.param .u64 .ptr .align 1 _Z27scatter_kernel_TMA_pipelineILi1ELh2EEvPKj4descPKiiPjS2__param_0,
	.param .align 4 .b8 _Z27scatter_kernel_TMA_pipelineILi1ELh2EEvPKj4descPKiiPjS2__param_1[16],
	.param .u64 .ptr .align 1 _Z27scatter_kernel_TMA_pipelineILi1ELh2EEvPKj4descPKiiPjS2__param_2,
	.param .u32 _Z27scatter_kernel_TMA_pipelineILi1ELh2EEvPKj4descPKiiPjS2__param_3,
	.param .u64 .ptr .align 1 _Z27scatter_kernel_TMA_pipelineILi1ELh2EEvPKj4descPKiiPjS2__param_4,
	.param .align 4 .b8 _Z27scatter_kernel_TMA_pipelineILi1ELh2EEvPKj4descPKiiPjS2__param_5[16]
)
{
	.reg .pred 	%p<30>;
	.reg .b16 	%rs<32>;
	.reg .b32 	%r<148>;
	.reg .b64 	%rd<66>;
	// demoted variable
	.shared .align 8 .b8 _ZZ27scatter_kernel_TMA_pipelineILi1ELh2EEvPKj4descPKiiPjS2_E12shared_state[40];
	ld.param.u32 	%r51, [_Z27scatter_kernel_TMA_pipelineILi1ELh2EEvPKj4descPKiiPjS2__param_5+12];
	ld.param.u32 	%r50, [_Z27scatter_kernel_TMA_pipelineILi1ELh2EEvPKj4descPKiiPjS2__param_5+8];
	ld.param.u32 	%r49, [_Z27scatter_kernel_TMA_pipelineILi1ELh2EEvPKj4descPKiiPjS2__param_5+4];
	ld.param.u32 	%r46, [_Z27scatter_kernel_TMA_pipelineILi1ELh2EEvPKj4descPKiiPjS2__param_1+12];
	ld.param.u32 	%r45, [_Z27scatter_kernel_TMA_pipelineILi1ELh2EEvPKj4descPKiiPjS2__param_1+8];
	ld.param.u64 	%rd19, [_Z27scatter_kernel_TMA_pipelineILi1ELh2EEvPKj4descPKiiPjS2__param_0];
	ld.param.u64 	%rd20, [_Z27scatter_kernel_TMA_pipelineILi1ELh2EEvPKj4descPKiiPjS2__param_2];
	ld.param.u32 	%r47, [_Z27scatter_kernel_TMA_pipelineILi1ELh2EEvPKj4descPKiiPjS2__param_3];
	ld.param.u64 	%rd21, [_Z27scatter_kernel_TMA_pipelineILi1ELh2EEvPKj4descPKiiPjS2__param_4];
	mov.u32 	%r52, %ntid.x;
	mov.u32 	%r53, %ntid.y;
	mul.lo.s32 	%r54, %r52, %r53;
	mov.u32 	%r55, %ntid.z;
	mul.lo.s32 	%r4, %r54, %r55;
	mov.u32 	%r5, %tid.x;
	mov.u32 	%r56, %tid.y;
	mov.u32 	%r57, %tid.z;
	mad.lo.s32 	%r58, %r57, %r53, %r56;
	mul.lo.s32 	%r6, %r58, %r52;
	or.b32  	%r59, %r6, %r5;
	setp.ne.s32 	%p1, %r59, 0;
	@%p1 bra 	$L__BB4_2;
	mov.u32 	%r62, _ZZ27scatter_kernel_TMA_pipelineILi1ELh2EEvPKj4descPKiiPjS2_E12shared_state;
	add.s32 	%r60, %r62, 8;
	// begin inline asm
	mbarrier.init.shared.b64 [%r60], %r4;
	// end inline asm
	// begin inline asm
	mbarrier.init.shared.b64 [%r62], %r4;
	// end inline asm
	add.s32 	%r64, %r62, 24;
	// begin inline asm
	mbarrier.init.shared.b64 [%r64], %r4;
	// end inline asm
	add.s32 	%r66, %r62, 16;
	// begin inline asm
	mbarrier.init.shared.b64 [%r66], %r4;
	// end inline asm
	cvt.u64.u32 	%rd23, %r62;
	cvta.shared.u64 	%rd24, %rd23;
	add.s64 	%rd22, %rd24, 32;
	// begin inline asm
	st.relaxed.cta.b32 [%rd22],%r4;
	// end inline asm
$L__BB4_2:
	barrier.sync 	0;
	cvt.s64.s32 	%rd1, %r45;
	and.b64  	%rd25, %rd1, -4294967296;
	setp.ne.s64 	%p2, %rd25, 0;
	@%p2 bra 	$L__BB4_4;
	cvt.u32.u64 	%r69, %rd1;
	div.u32 	%r70, 2048, %r69;
	cvt.u64.u32 	%rd65, %r70;
	bra.uni 	$L__BB4_5;
$L__BB4_4:
	div.u64 	%rd65, 2048, %rd1;
$L__BB4_5:
	cvt.u32.u64 	%r7, %rd65;
	mov.u32 	%r8, %ctaid.x;
	add.s32 	%r71, %r47, %r7;
	add.s32 	%r72, %r71, -1;
	div.s32 	%r73, %r72, %r7;
	mov.u32 	%r9, %nctaid.x;
	rem.u32 	%r74, %r73, %r9;
	setp.gt.u32 	%p3, %r74, %r8;
	selp.u32 	%r75, 1, 0, %p3;
	mul.lo.s32 	%r76, %r9, %r7;
	div.u32 	%r77, %r47, %r76;
	add.s32 	%r10, %r77, %r75;
	setp.lt.s32 	%p4, %r10, 1;
	@%p4 bra 	$L__BB4_30;
	cvt.s64.s32 	%rd26, %r47;
	sub.s64 	%rd5, %rd26, %rd65;
	cvt.u64.u32 	%rd6, %r47;
	mul.lo.s32 	%r11, %r45, %r7;
	add.s32 	%r12, %r6, %r5;
	shl.b32 	%r13, %r4, 2;
	shl.b32 	%r14, %r12, 2;
	cvta.to.global.u64 	%rd7, %rd19;
	cvt.s64.s32 	%rd8, %r51;
	cvta.to.global.u64 	%rd9, %rd20;
	cvta.to.global.u64 	%rd10, %rd21;
	mov.b16 	%rs30, 5;
	mov.b16 	%rs31, 0;
	mov.b32 	%r139, 0;
	mov.u32 	%r144, %r139;
	mov.u16 	%rs26, %rs31;
$L__BB4_7:
	add.s32 	%r17, %r139, 2;
	min.s32 	%r79, %r10, %r17;
	setp.le.s32 	%p5, %r79, %r144;
	@%p5 bra 	$L__BB4_20;
$L__BB4_8:
	mad.lo.s32 	%r81, %r144, %r9, %r8;
	mul.lo.s32 	%r82, %r81, %r7;
	cvt.u64.u32 	%rd11, %r82;
	and.b16  	%rs14, %rs31, 255;
	mul.wide.u16 	%r83, %rs14, 16;
	cvt.u32.u16 	%r84, %rs30;
	// begin inline asm
	mov.u64 %rd27, %globaltimer;
	// end inline asm
	mov.u32 	%r85, _ZZ27scatter_kernel_TMA_pipelineILi1ELh2EEvPKj4descPKiiPjS2_E12shared_state;
	add.s32 	%r86, %r85, %r83;
	add.s32 	%r20, %r86, 8;
	and.b32  	%r21, %r84, 1;
	mov.b32 	%r142, 0;
$L__BB4_9:
	// begin inline asm
	{
	.reg .pred p;
	mbarrier.try_wait.parity.shared.b64 p, [%r20], %r21;
	selp.b32 %r87, 1, 0, p;
	}
	// end inline asm
	setp.ne.s32 	%p6, %r87, 0;
	@%p6 bra 	$L__BB4_16;
	setp.gt.s32 	%p27, %r142, 15;
	@%p27 bra 	$L__BB4_12;
	add.s32 	%r142, %r142, 1;
	bra.uni 	$L__BB4_9;
$L__BB4_12:
	// begin inline asm
	mov.u64 %rd60, %globaltimer;
	// end inline asm
	sub.s64 	%rd13, %rd60, %rd27;
	setp.lt.s64 	%p28, %rd13, 4000000;
	@%p28 bra 	$L__BB4_14;
	mov.b32 	%r137, 1000000;
	// begin inline asm
	nanosleep.u32 %r137;
	// end inline asm
	bra.uni 	$L__BB4_9;
$L__BB4_14:
	setp.lt.s64 	%p29, %rd13, 40000;
	@%p29 bra 	$L__BB4_9;
	shr.s64 	%rd61, %rd13, 63;
	shr.u64 	%rd62, %rd61, 62;
	add.s64 	%rd63, %rd13, %rd62;
	shr.u64 	%rd64, %rd63, 2;
	cvt.u32.u64 	%r138, %rd64;
	// begin inline asm
	nanosleep.u32 %r138;
	// end inline asm
	bra.uni 	$L__BB4_9;
$L__BB4_16:
	sub.s64 	%rd28, %rd6, %rd11;
	setp.gt.s64 	%p7, %rd5, %rd11;
	selp.b64 	%rd29, %rd65, %rd28, %p7;
	cvt.u32.u64 	%r90, %rd29;
	mul.lo.s32 	%r91, %r90, %r45;
	shl.b32 	%r24, %r91, 2;
	setp.ge.s32 	%p8, %r14, %r24;
	@%p8 bra 	$L__BB4_19;
	shr.u32 	%r92, %r144, 31;
	add.s32 	%r93, %r144, %r92;
	and.b32  	%r94, %r93, 1073741822;
	sub.s32 	%r95, %r144, %r94;
	mul.lo.s32 	%r96, %r11, %r95;
	shl.b32 	%r97, %r96, 2;
	mov.u32 	%r98, shared;
	add.s32 	%r25, %r98, %r97;
	cvt.s64.s32 	%rd30, %r46;
	mad.lo.s64 	%rd31, %rd11, %rd1, %rd30;
	shl.b64 	%rd32, %rd31, 2;
	add.s64 	%rd14, %rd7, %rd32;
	mov.u32 	%r143, %r14;
$L__BB4_18:
	cvt.u64.u32 	%rd34, %r143;
	add.s32 	%r99, %r25, %r143;
	add.s64 	%rd33, %rd14, %rd34;
	// begin inline asm
	cp.async.ca.shared.global [%r99], [%rd33], 4, 4;
	// end inline asm
	add.s32 	%r143, %r143, %r13;
	setp.lt.s32 	%p9, %r143, %r24;
	@%p9 bra 	$L__BB4_18;
$L__BB4_19:
	add.s32 	%r101, %r20, -8;
	// begin inline asm
	cp.async.mbarrier.arrive.shared.b64 [%r101];
	// end inline asm
	mov.b32 	%r102, 1;
	// begin inline asm
	mbarrier.arrive.shared::cta.b64                             %rd35,  [%r101], %r102;    // 2. 
	// end inline asm
	add.s16 	%rs15, %rs31, 1;
	and.b16  	%rs16, %rs15, 255;
	setp.eq.s16 	%p10, %rs16, 2;
	selp.u16 	%rs17, 1, 0, %p10;
	xor.b16  	%rs30, %rs30, %rs17;
	selp.b16 	%rs31, 0, %rs15, %p10;
	add.s32 	%r144, %r144, 1;
	setp.lt.s32 	%p11, %r144, %r79;
	@%p11 bra 	$L__BB4_8;
$L__BB4_20:
	mad.lo.s32 	%r104, %r139, %r9, %r8;
	mul.lo.s32 	%r105, %r104, %r7;
	cvt.u64.u32 	%rd15, %r105;
	setp.gt.s64 	%p12, %rd5, %rd15;
	sub.s64 	%rd37, %rd6, %rd15;
	selp.b64 	%rd38, %rd65, %rd37, %p12;
	cvt.u32.u64 	%r30, %rd38;
	and.b16  	%rs18, %rs26, 255;
	mul.wide.u16 	%r106, %rs18, 16;
	shr.u16 	%rs19, %rs30, 1;
	and.b16  	%rs20, %rs19, 1;
	// begin inline asm
	mov.u64 %rd36, %globaltimer;
	// end inline asm
	mov.u32 	%r107, _ZZ27scatter_kernel_TMA_pipelineILi1ELh2EEvPKj4descPKiiPjS2_E12shared_state;
	add.s32 	%r31, %r107, %r106;
	cvt.u32.u16 	%r32, %rs20;
	mov.b32 	%r145, 0;
$L__BB4_21:
	// begin inline asm
	{
	.reg .pred p;
	mbarrier.try_wait.parity.shared.b64 p, [%r31], %r32;
	selp.b32 %r108, 1, 0, p;
	}
	// end inline asm
	setp.eq.s32 	%p13, %r108, 0;
	@%p13 bra 	$L__BB4_34;
	setp.lt.s32 	%p14, %r30, 1;
	@%p14 bra 	$L__BB4_28;
	and.b32  	%r112, %r139, 1;
	setp.eq.b32 	%p15, %r112, 1;
	selp.b32 	%r34, %r7, 0, %p15;
	mov.b32 	%r146, 0;
$L__BB4_24:
	setp.ge.s32 	%p16, %r12, %r49;
	@%p16 bra 	$L__BB4_27;
	cvt.u64.u32 	%rd39, %r146;
	add.s64 	%rd40, %rd39, %rd15;
	shl.b64 	%rd41, %rd40, 2;
	add.s64 	%rd42, %rd9, %rd41;
	ld.global.u32 	%r113, [%rd42];
	add.s32 	%r114, %r146, %r34;
	mul.lo.s32 	%r37, %r114, %r45;
	mul.wide.s32 	%rd43, %r113, %r50;
	add.s64 	%rd18, %rd43, %rd8;
	mov.u32 	%r147, %r12;
$L__BB4_26:
	add.s32 	%r115, %r147, %r37;
	shl.b32 	%r116, %r115, 2;
	mov.u32 	%r117, shared;
	add.s32 	%r118, %r117, %r116;
	ld.shared.u32 	%r119, [%r118];
	cvt.s64.s32 	%rd44, %r147;
	add.s64 	%rd45, %rd18, %rd44;
	shl.b64 	%rd46, %rd45, 2;
	add.s64 	%rd47, %rd10, %rd46;
	st.global.u32 	[%rd47], %r119;
	add.s32 	%r147, %r147, %r4;
	setp.lt.s32 	%p17, %r147, %r49;
	@%p17 bra 	$L__BB4_26;
$L__BB4_27:
	add.s32 	%r146, %r146, 1;
	setp.ne.s32 	%p18, %r146, %r30;
	@%p18 bra 	$L__BB4_24;
$L__BB4_28:
	add.s32 	%r120, %r31, 8;
	mov.b32 	%r121, 1;
	// begin inline asm
	mbarrier.arrive.shared::cta.b64                             %rd48,  [%r120], %r121;    // 2. 
	// end inline asm
	add.s16 	%rs21, %rs26, 1;
	and.b16  	%rs22, %rs21, 255;
	setp.eq.s16 	%p19, %rs22, 2;
	xor.b16  	%rs23, %rs30, 2;
	selp.b16 	%rs30, %rs23, %rs30, %p19;
	selp.b16 	%rs26, 0, %rs21, %p19;
	barrier.sync 	0;
	add.s32 	%r139, %r139, 1;
	setp.lt.s32 	%p20, %r139, %r10;
	@%p20 bra 	$L__BB4_7;
	and.b16  	%rs24, %rs30, 4;
	setp.eq.s16 	%p21, %rs24, 0;
	@%p21 bra 	$L__BB4_33;
$L__BB4_30:
	// begin inline asm
	activemask.b32 %r122;
	// end inline asm
	mov.u32 	%r124, _ZZ27scatter_kernel_TMA_pipelineILi1ELh2EEvPKj4descPKiiPjS2_E12shared_state;
	cvt.u64.u32 	%rd49, %r124;
	cvta.shared.u64 	%rd50, %rd49;
	add.s64 	%rd51, %rd50, 32;
	match.any.sync.b64 	%r42, %rd51, %r122;
	brev.b32 	%r125, %r42;
	bfind.shiftamt.u32 	%r126, %r125;
	// begin inline asm
	mov.u32 %r123, %laneid;
	// end inline asm
	setp.ne.s32 	%p22, %r123, %r126;
	@%p22 bra 	$L__BB4_33;
	popc.b32 	%r129, %r42;
	neg.s32 	%r128, %r129;
	// begin inline asm
	fence.sc.cta;
	// end inline asm
	cvta.shared.u64 	%rd54, %rd49;
	add.s64 	%rd52, %rd54, 32;
	// begin inline asm
	atom.add.acquire.cta.u32 %r127,[%rd52],%r128;
	// end inline asm
	setp.ne.s32 	%p23, %r127, %r129;
	@%p23 bra 	$L__BB4_33;
	// begin inline asm
	mbarrier.inval.shared.b64 [%r124];
	// end inline asm
	add.s32 	%r132, %r124, 8;
	// begin inline asm
	mbarrier.inval.shared.b64 [%r132];
	// end inline asm
	add.s32 	%r133, %r124, 16;
	// begin inline asm
	mbarrier.inval.shared.b64 [%r133];
	// end inline asm
	add.s32 	%r134, %r124, 24;
	// begin inline asm
	mbarrier.inval.shared.b64 [%r134];
	// end inline asm
$L__BB4_33:
	ret;
$L__BB4_34:
	setp.gt.s32 	%p24, %r145, 15;
	@%p24 bra 	$L__BB4_36;
	add.s32 	%r145, %r145, 1;
	bra.uni 	$L__BB4_21;
$L__BB4_36:
	// begin inline asm
	mov.u64 %rd55, %globaltimer;
	// end inline asm
	sub.s64 	%rd17, %rd55, %rd36;
	setp.lt.s64 	%p25, %rd17, 4000000;
	@%p25 bra 	$L__BB4_38;
	mov.b32 	%r135, 1000000;
	// begin inline asm
	nanosleep.u32 %r135;
	// end inline asm
	bra.uni 	$L__BB4_21;
$L__BB4_38:
	setp.lt.s64 	%p26, %rd17, 40000;
	@%p26 bra 	$L__BB4_21;
	shr.s64 	%rd56, %rd17, 63;
	shr.u64 	%rd57, %rd56, 62;
	add.s64 	%rd58, %rd17, %rd57;
	shr.u64 	%rd59, %rd58, 2;
	cvt.u32.u64 	%r136, %rd59;
	// begin inline asm
	nanosleep.u32 %r136;
	// end inline asm
	bra.uni 	$L__BB4_21;

}
	// .globl	_ZN3cub18CUB_300001_SM_10006detail11EmptyKernelIvEEvv
.visible .entry _ZN3cub18CUB_300001_SM_10006detail11EmptyKernelIvEEvv()
{


	ret;

}
	// .globl	_ZN3cub18CUB_300001_SM_10006detail8for_each13static_kernelINS2_12policy_hub_t12policy_500_tElN6thrust24THRUST_300001_SM_1000_NS8cuda_cub10__tabulate7functorIPjNS7_6system6detail7generic6detail22compute_sequence_valueIivEElEEEEvT0_T1_
.visible .entry _ZN3cub18CUB_300001_SM_10006detail8for_each13static_kernelINS2_12policy_hub_t12policy_500_tElN6thrust24THRUST_300001_SM_1000_NS8cuda_cub10__tabulate7functorIPjNS7_6system6detail7generic6detail22compute_sequence_valueIivEElEEEEvT0_T1_(
	.param .u64 _ZN3cub18CUB_300001_SM_10006detail8for_each13static_kernelINS2_12policy_hub_t12policy_500_tElN6thrust24THRUST_300001_SM_1000_NS8cuda_cub10__tabulate7functorIPjNS7_6system6detail7generic6detail22compute_sequence_valueIivEElEEEEvT0_T1__param_0,
	.param .align 8 .b8 _ZN3cub18CUB_300001_SM_10006detail8for_each13static_kernelINS2_12policy_hub_t12policy_500_tElN6thrust24THRUST_300001_SM_1000_NS8cuda_cub10__tabulate7functorIPjNS7_6system6detail7generic6detail22compute_sequence_valueIivEElEEEEvT0_T1__param_1[16]
)
.maxntid 256
{
	.reg .pred 	%p<4>;
	.reg .b32 	%r<18>;
	.reg .b64 	%rd<20>;

	ld.param.u64 	%rd7, [_ZN3cub18CUB_300001_SM_10006detail8for_each13static_kernelINS2_12policy_hub_t12policy_500_tElN6thrust24THRUST_300001_SM_1000_NS8cuda_cub10__tabulate7functorIPjNS7_6system6detail7generic6detail22compute_sequence_valueIivEElEEEEvT0_T1__param_1];
	ld.param.u64 	%rd8, [_ZN3cub18CUB_300001_SM_10006detail8for_each13static_kernelINS2_12policy_hub_t12policy_500_tElN6thrust24THRUST_300001_SM_1000_NS8cuda_cub10__tabulate7functorIPjNS7_6system6detail7generic6detail22compute_sequence_valueIivEElEEEEvT0_T1__param_0];
	ld.param.v2.u32 	{%r3, %r4}, [_ZN3cub18CUB_300001_SM_10006detail8for_each13static_kernelINS2_12policy_hub_t12policy_500_tElN6thrust24THRUST_300001_SM_1000_NS8cuda_cub10__tabulate7functorIPjNS7_6system6detail7generic6detail22compute_sequence_valueIivEElEEEEvT0_T1__param_1+8];
	mov.u32 	%r5, %ctaid.x;
	mul.wide.u32 	%rd1, %r5, 512;
	sub.s64 	%rd2, %rd8, %rd1;
	setp.lt.s64 	%p1, %rd2, 512;
	@%p1 bra 	$L__BB6_2;
	mov.u32 	%r13, %tid.x;
	cvta.to.global.u64 	%rd15, %rd7;
	cvt.u64.u32 	%rd16, %r13;
	add.s64 	%rd17, %rd1, %rd16;
	cvt.u32.u64 	%r14, %rd17;
	mad.lo.s32 	%r15, %r4, %r14, %r3;
	shl.b64 	%rd18, %rd17, 2;
	add.s64 	%rd19, %rd15, %rd18;
	st.global.u32 	[%rd19], %r15;
	add.s32 	%r16, %r14, 256;
	mad.lo.s32 	%r17, %r4, %r16, %r3;
	st.global.u32 	[%rd19+1024], %r17;
	bra.uni 	$L__BB6_6;
$L__BB6_2:
	cvta.to.global.u64 	%rd3, %rd7;
	mov.u32 	%r6, %tid.x;
	cvt.s64.s32 	%rd4, %rd2;
	cvt.u64.u32 	%rd5, %r6;
	setp.le.s64 	%p2, %rd4, %rd5;
	@%p2 bra 	$L__BB6_4;
	add.s64 	%rd9, %rd1, %rd5;
	cvt.u32.u64 	%r7, %rd9;
	mad.lo.s32 	%r8, %r4, %r7, %r3;
	shl.b64 	%rd10, %rd9, 2;
	add.s64 	%rd11, %rd3, %rd10;
	st.global.u32 	[%rd11], %r8;
$L__BB6_4:
	cvt.u32.u64 	%r9, %rd5;
	add.s32 	%r10, %r9, 256;
	cvt.u64.u32 	%rd6, %r10;
	setp.le.s64 	%p3, %rd4, %rd6;
	@%p3 bra 	$L__BB6_6;
	add.s64 	%rd12, %rd1, %rd6;
	shl.b64 	%rd13, %rd12, 2;
	cvt.u32.u64 	%r11, %rd12;
	mad.lo.s32 	%r12, %r4, %r11, %r3;
	add.s64 	%rd14, %rd13, %rd3;
	st.global.u32 	[%rd14], %r12;
$L__BB6_6:
	ret;

}
	// .globl	_ZN3cub18CUB_300001_SM_10006detail8for_each13static_kernelINS2_12policy_hub_t12policy_500_tElN6thrust24THRUST_300001_SM_1000_NS8cuda_cub13__swap_ranges6swap_fIPjNS7_16reverse_iteratorISB_EEEEEEvT0_T1_
.visible .entry _ZN3cub18CUB_300001_SM_10006detail8for_each13static_kernelINS2_12policy_hub_t12policy_500_tElN6thrust24THRUST_300001_SM_1000_NS8cuda_cub13__swap_ranges6swap_fIPjNS7_16reverse_iteratorISB_EEEEEEvT0_T1_(
	.param .u64 _ZN3cub18CUB_300001_SM_10006detail8for_each13static_kernelINS2_12policy_hub_t12policy_500_tElN6thrust24THRUST_300001_SM_1000_NS8cuda_cub13__swap_ranges6swap_fIPjNS7_16reverse_iteratorISB_EEEEEEvT0_T1__param_0,
	.param .align 8 .b8 _ZN3cub18CUB_300001_SM_10006detail8for_each13static_kernelINS2_12policy_hub_t12policy_500_tElN6thrust24THRUST_300001_SM_1000_NS8cuda_cub13__swap_ranges6swap_fIPjNS7_16reverse_iteratorISB_EEEEEEvT0_T1__param_1[16]
)
.maxntid 256
{
	.reg .pred 	%p<4>;
	.reg .b32 	%r<14>;
	.reg .b64 	%rd<26>;

	ld.param.u64 	%rd8, [_ZN3cub18CUB_300001_SM_10006detail8for_each13static_kernelINS2_12policy_hub_t12policy_500_tElN6thrust24THRUST_300001_SM_1000_NS8cuda_cub13__swap_ranges6swap_fIPjNS7_16reverse_iteratorISB_EEEEEEvT0_T1__param_1+8];
	ld.param.u64 	%rd7, [_ZN3cub18CUB_300001_SM_10006detail8for_each13static_kernelINS2_12policy_hub_t12policy_500_tElN6thrust24THRUST_300001_SM_1000_NS8cuda_cub13__swap_ranges6swap_fIPjNS7_16reverse_iteratorISB_EEEEEEvT0_T1__param_1];
	ld.param.u64 	%rd9, [_ZN3cub18CUB_300001_SM_10006detail8for_each13static_kernelINS2_12policy_hub_t12policy_500_tElN6thrust24THRUST_300001_SM_1000_NS8cuda_cub13__swap_ranges6swap_fIPjNS7_16reverse_iteratorISB_EEEEEEvT0_T1__param_0];
	mov.u32 	%r1, %ctaid.x;
	mul.wide.u32 	%rd1, %r1, 512;
	sub.s64 	%rd2, %rd9, %rd1;
	setp.lt.s64 	%p1, %rd2, 512;
	@%p1 bra 	$L__BB7_2;
	cvta.to.global.u64 	%rd19, %rd8;
	mov.u32 	%r9, %tid.x;
	cvta.to.global.u64 	%rd20, %rd7;
	cvt.u64.u32 	%rd21, %r9;
	add.s64 	%rd22, %rd1, %rd21;
	shl.b64 	%rd23, %rd22, 2;
	add.s64 	%rd24, %rd20, %rd23;
	ld.global.u32 	%r10, [%rd24];
	sub.s64 	%rd25, %rd19, %rd23;
	ld.global.u32 	%r11, [%rd25+-4];
	st.global.u32 	[%rd24], %r11;
	st.global.u32 	[%rd25+-4], %r10;
	ld.global.u32 	%r12, [%rd24+1024];
	ld.global.u32 	%r13, [%rd25+-1028];
	st.global.u32 	[%rd24+1024], %r13;
	st.global.u32 	[%rd25+-1028], %r12;
	bra.uni 	$L__BB7_6;
$L__BB7_2:
	cvta.to.global.u64 	%rd3, %rd7;
	cvta.to.global.u64 	%rd4, %rd8;
	mov.u32 	%r2, %tid.x;
	cvt.s64.s32 	%rd5, %rd2;
	cvt.u64.u32 	%rd6, %r2;
	setp.le.s64 	%p2, %rd5, %rd6;
	@%p2 bra 	$L__BB7_4;
	add.s64 	%rd10, %rd1, %rd6;
	shl.b64 	%rd11, %rd10, 2;
	add.s64 	%rd12, %rd3, %rd11;
	ld.global.u32 	%r3, [%rd12];
	sub.s64 	%rd13, %rd4, %rd11;
	ld.global.u32 	%r4, [%rd13+-4];
	st.global.u32 	[%rd12], %r4;
	st.global.u32 	[%rd13+-4], %r3;
$L__BB7_4:
	cvt.u32.u64 	%r5, %rd6;
	add.s32 	%r6, %r5, 256;
	cvt.u64.u32 	%rd14, %r6;
	setp.le.s64 	%p3, %rd5, %rd14;
	@%p3 bra 	$L__BB7_6;
	add.s64 	%rd15, %rd1, %rd6;
	shl.b64 	%rd16, %rd15, 2;
	add.s64 	%rd17, %rd3, %rd16;
	ld.global.u32 	%r7, [%rd17+1024];
	sub.s64 	%rd18, %rd4, %rd16;
	ld.global.u32 	%r8, [%rd18+-1028];
	st.global.u32 	[%rd17+1024], %r8;
	st.global.u32 	[%rd18+-1028], %r7;
$L__BB7_6:
	ret;

}


// ===== COMPILED SASS (sm_100) =====

	.target	sm_100

	.elftype	@"ET_EXEC"


//--------------------- .note.nv.tkinfo           --------------------------
	.section	.note.nv.tkinfo,"",@"SHT_NOTE"
	.sectionflags	@"SHF_NOTE_NV_TKINFO"
	.tkinfo
        /*0018*/ 	.word	0x00000002
        /*0030*/ 	.string	""
        /*0030*/ 	.string	"ptxas"
        /*0030*/ 	.string	"Cuda compilation tools, release 13.0, V13.0.88"
        /*0030*/ 	.string	"Build cuda_13.0.r13.0/compiler.36424714_0"
        /*0030*/ 	.string	"-arch sm_100 -m 64 "



//--------------------- .note.nv.cuinfo           --------------------------
	.section	.note.nv.cuinfo,"",@"SHT_NOTE"
	.sectionflags	@"SHF_NOTE_NV_CUINFO"
        /*0018*/ 	.short	0x0002
        /*001a*/ 	.short	0x0064
        /*001c*/ 	.short	0x0082
	.zero		2


//--------------------- .nv.info                  --------------------------
	.section	.nv.info,"",@"SHT_CUDA_INFO"
	.align	4


	//----- nvinfo : EIATTR_REGCOUNT
	.align		4
        /*0000*/ 	.byte	0x04, 0x2f
        /*0002*/ 	.short	(.L_46 - .L_45)
	.align		4
.L_45:
        /*0004*/ 	.word	index@(_Z27scatter_kernel_TMA_pipelineILi16ELh2EEvPKj4descPKiiPjS2_)
        /*0008*/ 	.word	0x00000020


	//----- nvinfo : EIATTR_FRAME_SIZE
	.align		4
.L_46:
        /*000c*/ 	.byte	0x04, 0x11
        /*000e*/ 	.short	(.L_48 - .L_47)
	.align		4
.L_47:
        /*0010*/ 	.word	index@($__internal_4_$__cuda_sm20_div_u64)
        /*0014*/ 	.word	0x00000000


	//----- nvinfo : EIATTR_FRAME_SIZE
	.align		4
.L_48:
        /*0018*/ 	.byte	0x04, 0x11
        /*001a*/ 	.short	(.L_50 - .L_49)
	.align		4
.L_49:
        /*001c*/ 	.word	index@(_Z27scatter_kernel_TMA_pipelineILi16ELh2EEvPKj4descPKiiPjS2_)
        /*0020*/ 	.word	0x00000000


	//----- nvinfo : EIATTR_REGCOUNT
	.align		4
.L_50:
        /*0024*/ 	.byte	0x04, 0x2f
        /*0026*/ 	.short	(.L_52 - .L_51)
	.align		4
.L_51:
        /*0028*/ 	.word	index@(_Z27scatter_kernel_TMA_pipelineILi8ELh2EEvPKj4descPKiiPjS2_)
        /*002c*/ 	.word	0x00000020


	//----- nvinfo : EIATTR_FRAME_SIZE
	.align		4
.L_52:
        /*0030*/ 	.byte	0x04, 0x11
        /*0032*/ 	.short	(.L_54 - .L_53)
	.align		4
.L_53:
        /*0034*/ 	.word	index@($__internal_3_$__cuda_sm20_div_u64)
        /*0038*/ 	.word	0x00000000


	//----- nvinfo : EIATTR_FRAME_SIZE
	.align		4
.L_54:
        /*003c*/ 	.byte	0x04, 0x11
        /*003e*/ 	.short	(.L_56 - .L_55)
	.align		4
.L_55:
        /*0040*/ 	.word	index@(_Z27scatter_kernel_TMA_pipelineILi8ELh2EEvPKj4descPKiiPjS2_)
        /*0044*/ 	.word	0x00000000


	//----- nvinfo : EIATTR_REGCOUNT
	.align		4
.L_56:
        /*0048*/ 	.byte	0x04, 0x2f
        /*004a*/ 	.short	(.L_58 - .L_57)
	.align		4
.L_57:
        /*004c*/ 	.word	index@(_Z27scatter_kernel_TMA_pipelineILi4ELh2EEvPKj4descPKiiPjS2_)
        /*0050*/ 	.word	0x0000001a


	//----- nvinfo : EIATTR_FRAME_SIZE
	.align		4
.L_58:
        /*0054*/ 	.byte	0x04, 0x11
        /*0056*/ 	.short	(.L_60 - .L_59)
	.align		4
.L_59:
        /*0058*/ 	.word	index@($__internal_2_$__cuda_sm20_div_u64)
        /*005c*/ 	.word	0x00000000


	//----- nvinfo : EIATTR_FRAME_SIZE
	.align		4
.L_60:
        /*0060*/ 	.byte	0x04, 0x11
        /*0062*/ 	.short	(.L_62 - .L_61)
	.align		4
.L_61:
        /*0064*/ 	.word	index@(_Z27scatter_kernel_TMA_pipelineILi4ELh2EEvPKj4descPKiiPjS2_)
        /*0068*/ 	.word	0x00000000


	//----- nvinfo : EIATTR_REGCOUNT
	.align		4
.L_62:
        /*006c*/ 	.byte	0x04, 0x2f
        /*006e*/ 	.short	(.L_64 - .L_63)
	.align		4
.L_63:
        /*0070*/ 	.word	index@(_Z27scatter_kernel_TMA_pipelineILi2ELh2EEvPKj4descPKiiPjS2_)
        /*0074*/ 	.word	0x00000018


	//----- nvinfo : EIATTR_FRAME_SIZE
	.align		4
.L_64:
        /*0078*/ 	.byte	0x04, 0x11
        /*007a*/ 	.short	(.L_66 - .L_65)
	.align		4
.L_65:
        /*007c*/ 	.word	index@($__internal_1_$__cuda_sm20_div_u64)
        /*0080*/ 	.word	0x00000000


	//----- nvinfo : EIATTR_FRAME_SIZE
	.align		4
.L_66:
        /*0084*/ 	.byte	0x04, 0x11
        /*0086*/ 	.short	(.L_68 - .L_67)
	.align		4
.L_67:
        /*0088*/ 	.word	index@(_Z27scatter_kernel_TMA_pipelineILi2ELh2EEvPKj4descPKiiPjS2_)
        /*008c*/ 	.word	0x00000000


	//----- nvinfo : EIATTR_REGCOUNT
	.align		4
.L_68:
        /*0090*/ 	.byte	0x04, 0x2f
        /*0092*/ 	.short	(.L_70 - .L_69)
	.align		4
.L_69:
        /*0094*/ 	.word	index@(_Z27scatter_kernel_TMA_pipelineILi1ELh2EEvPKj4descPKiiPjS2_)
        /*0098*/ 	.word	0x00000018


	//----- nvinfo : EIATTR_FRAME_SIZE
	.align		4
.L_70:
        /*009c*/ 	.byte	0x04, 0x11
        /*009e*/ 	.short	(.L_72 - .L_71)
	.align		4
.L_71:
        /*00a0*/ 	.word	index@($__internal_0_$__cuda_sm20_div_u64)
        /*00a4*/ 	.word	0x00000000


	//----- nvinfo : EIATTR_FRAME_SIZE
	.align		4
.L_72:
        /*00a8*/ 	.byte	0x04, 0x11
        /*00aa*/ 	.short	(.L_74 - .L_73)
	.align		4
.L_73:
        /*00ac*/ 	.word	index@(_Z27scatter_kernel_TMA_pipelineILi1ELh2EEvPKj4descPKiiPjS2_)
        /*00b0*/ 	.word	0x00000000


	//----- nvinfo : EIATTR_REGCOUNT
	.align		4
.L_74:
        /*00b4*/ 	.byte	0x04, 0x2f
        /*00b6*/ 	.short	(.L_76 - .L_75)
	.align		4
.L_75:
        /*00b8*/ 	.word	index@(_ZN3cub18CUB_300001_SM_10006detail11EmptyKernelIvEEvv)
        /*00bc*/ 	.word	0x00000004


	//----- nvinfo : EIATTR_FRAME_SIZE
	.align		4
.L_76:
        /*00c0*/ 	.byte	0x04, 0x11
        /*00c2*/ 	.short	(.L_78 - .L_77)
	.align		4
.L_77:
        /*00c4*/ 	.word	index@(_ZN3cub18CUB_300001_SM_10006detail11EmptyKernelIvEEvv)
        /*00c8*/ 	.word	0x00000000


	//----- nvinfo : EIATTR_REGCOUNT
	.align		4
.L_78:
        /*00cc*/ 	.byte	0x04, 0x2f
        /*00ce*/ 	.short	(.L_80 - .L_79)
	.align		4
.L_79:
        /*00d0*/ 	.word	index@(_ZN3cub18CUB_300001_SM_10006detail8for_each13static_kernelINS2_12policy_hub_t12policy_500_tElN6thrust24THRUST_300001_SM_1000_NS8cuda_cub10__tabulate7functorIPjNS7_6system6detail7generic6detail22compute_sequence_valueIivEElEEEEvT0_T1_)
        /*00d4*/ 	.word	0x0000000a


	//----- nvinfo : EIATTR_FRAME_SIZE
	.align		4
.L_80:
        /*00d8*/ 	.byte	0x04, 0x11
        /*00da*/ 	.short	(.L_82 - .L_81)
	.align		4
.L_81:
        /*00dc*/ 	.word	index@(_ZN3cub18CUB_300001_SM_10006detail8for_each13static_kernelINS2_12policy_hub_t12policy_500_tElN6thrust24THRUST_300001_SM_1000_NS8cuda_cub10__tabulate7functorIPjNS7_6system6detail7generic6detail22compute_sequence_valueIivEElEEEEvT0_T1_)
        /*00e0*/ 	.word	0x00000000


	//----- nvinfo : EIATTR_REGCOUNT
	.align		4
.L_82:
        /*00e4*/ 	.byte	0x04, 0x2f
        /*00e6*/ 	.short	(.L_84 - .L_83)
	.align		4
.L_83:
        /*00e8*/ 	.word	index@(_ZN3cub18CUB_300001_SM_10006detail8for_each13static_kernelINS2_12policy_hub_t12policy_500_tElN6thrust24THRUST_300001_SM_1000_NS8cuda_cub13__swap_ranges6swap_fIPjNS7_16reverse_iteratorISB_EEEEEEvT0_T1_)
        /*00ec*/ 	.word	0x00000010


	//----- nvinfo : EIATTR_FRAME_SIZE
	.align		4
.L_84:
        /*00f0*/ 	.byte	0x04, 0x11
        /*00f2*/ 	.short	(.L_86 - .L_85)
	.align		4
.L_85:
        /*00f4*/ 	.word	index@(_ZN3cub18CUB_300001_SM_10006detail8for_each13static_kernelINS2_12policy_hub_t12policy_500_tElN6thrust24THRUST_300001_SM_1000_NS8cuda_cub13__swap_ranges6swap_fIPjNS7_16reverse_iteratorISB_EEEEEEvT0_T1_)
        /*00f8*/ 	.word	0x00000000


	//----- nvinfo : EIATTR_MIN_STACK_SIZE
	.align		4
.L_86:
        /*00fc*/ 	.byte	0x04, 0x12
        /*00fe*/ 	.short	(.L_88 - .L_87)
	.align		4
.L_87:
        /*0100*/ 	.word	index@(_ZN3cub18CUB_300001_SM_10006detail8for_each13static_kernelINS2_12policy_hub_t12policy_500_tElN6thrust24THRUST_300001_SM_1000_NS8cuda_cub13__swap_ranges6swap_fIPjNS7_16reverse_iteratorISB_EEEEEEvT0_T1_)
        /*0104*/ 	.word	0x00000000


	//----- nvinfo : EIATTR_MIN_STACK_SIZE
	.align		4
.L_88:
        /*0108*/ 	.byte	0x04, 0x12
        /*010a*/ 	.short	(.L_90 - .L_89)
	.align		4
.L_89:
        /*010c*/ 	.word	index@(_ZN3cub18CUB_300001_SM_10006detail8for_each13static_kernelINS2_12policy_hub_t12policy_500_tElN6thrust24THRUST_300001_SM_1000_NS8cuda_cub10__tabulate7functorIPjNS7_6system6detail7generic6detail22compute_sequence_valueIivEElEEEEvT0_T1_)
        /*0110*/ 	.word	0x00000000


	//----- nvinfo : EIATTR_MIN_STACK_SIZE
	.align		4
.L_90:
        /*0114*/ 	.byte	0x04, 0x12
        /*0116*/ 	.short	(.L_92 - .L_91)
	.align		4
.L_91:
        /*0118*/ 	.word	index@(_ZN3cub18CUB_300001_SM_10006detail11EmptyKernelIvEEvv)
        /*011c*/ 	.word	0x00000000


	//----- nvinfo : EIATTR_MIN_STACK_SIZE
	.align		4
.L_92:
        /*0120*/ 	.byte	0x04, 0x12
        /*0122*/ 	.short	(.L_94 - .L_93)
	.align		4
.L_93:
        /*0124*/ 	.word	index@(_Z27scatter_kernel_TMA_pipelineILi1ELh2EEvPKj4descPKiiPjS2_)
        /*0128*/ 	.word	0x00000000


	//----- nvinfo : EIATTR_MIN_STACK_SIZE
	.align		4
.L_94:
        /*012c*/ 	.byte	0x04, 0x12
        /*012e*/ 	.short	(.L_96 - .L_95)
	.align		4
.L_95:
        /*0130*/ 	.word	index@(_Z27scatter_kernel_TMA_pipelineILi2ELh2EEvPKj4descPKiiPjS2_)
        /*0134*/ 	.word	0x00000000


	//----- nvinfo : EIATTR_MIN_STACK_SIZE
	.align		4
.L_96:
        /*0138*/ 	.byte	0x04, 0x12
        /*013a*/ 	.short	(.L_98 - .L_97)
	.align		4
.L_97:
        /*013c*/ 	.word	index@(_Z27scatter_kernel_TMA_pipelineILi4ELh2EEvPKj4descPKiiPjS2_)
        /*0140*/ 	.word	0x00000000


	//----- nvinfo : EIATTR_MIN_STACK_SIZE
	.align		4
.L_98:
        /*0144*/ 	.byte	0x04, 0x12
        /*0146*/ 	.short	(.L_100 - .L_99)
	.align		4
.L_99:
        /*0148*/ 	.word	index@(_Z27scatter_kernel_TMA_pipelineILi8ELh2EEvPKj4descPKiiPjS2_)
        /*014c*/ 	.word	0x00000000


	//----- nvinfo : EIATTR_MIN_STACK_SIZE
	.align		4
.L_100:
        /*0150*/ 	.byte	0x04, 0x12
        /*0152*/ 	.short	(.L_102 - .L_101)
	.align		4
.L_101:
        /*0154*/ 	.word	index@(_Z27scatter_kernel_TMA_pipelineILi16ELh2EEvPKj4descPKiiPjS2_)
        /*0158*/ 	.word	0x00000000
.L_102:


//--------------------- .nv.compat                --------------------------
	.section	.nv.compat,"",@"SHT_CUDA_COMPAT_INFO"
	.align	4
        /*0000*/ 	.byte	0x02, 0x09, 0x00, 0x00, 0x02, 0x02, 0x01, 0x00, 0x02, 0x05, 0x05, 0x00, 0x03, 0x07, 0x01, 0x01
        /*0010*/ 	.byte	0x02, 0x03, 0x00, 0x00, 0x02, 0x06, 0x01, 0x00, 0x04, 0x0b, 0x08, 0x00, 0x09, 0x00, 0x00, 0x00
        /*0020*/ 	.byte	0x00, 0x00, 0x00, 0x00


//--------------------- .nv.info._ZN3cub18CUB_300001_SM_10006detail8for_each13static_kernelINS2_12policy_hub_t12policy_500_tElN6thrust24THRUST_300001_SM_1000_NS8cuda_cub13__swap_ranges6swap_fIPjNS7_16reverse_iteratorISB_EEEEEEvT0_T1_ --------------------------
	.section	.nv.info._ZN3cub18CUB_300001_SM_10006detail8for_each13static_kernelINS2_12policy_hub_t12policy_500_tElN6thrust24THRUST_300001_SM_1000_NS8cuda_cub13__swap_ranges6swap_fIPjNS7_16reverse_iteratorISB_EEEEEEvT0_T1_,"",@"SHT_CUDA_INFO"
	.sectionflags	@""
	.align	4


	//----- nvinfo : EIATTR_CUDA_API_VERSION
	.align		4
        /*0000*/ 	.byte	0x04, 0x37
        /*0002*/ 	.short	(.L_104 - .L_103)
.L_103:
        /*0004*/ 	.word	0x00000082


	//----- nvinfo : EIATTR_KPARAM_INFO
	.align		4
.L_104:
        /*0008*/ 	.byte	0x04, 0x17
        /*000a*/ 	.short	(.L_106 - .L_105)
.L_105:
        /*000c*/ 	.word	0x00000000
        /*0010*/ 	.short	0x0001
        /*0012*/ 	.short	0x0008
        /*0014*/ 	.byte	0x00, 0xf0, 0x41, 0x00


	//----- nvinfo : EIATTR_KPARAM_INFO
	.align		4
.L_106:
        /*0018*/ 	.byte	0x04, 0x17
        /*001a*/ 	.short	(.L_108 - .L_107)
.L_107:
        /*001c*/ 	.word	0x00000000
        /*0020*/ 	.short	0x0000
        /*0022*/ 	.short	0x0000
        /*0024*/ 	.byte	0x00, 0xf0, 0x21, 0x00


	//----- nvinfo : EIATTR_SPARSE_MMA_MASK
	.align		4
.L_108:
        /*0028*/ 	.byte	0x03, 0x50
        /*002a*/ 	.short	0x0000


	//----- nvinfo : EIATTR_MAXREG_COUNT
	.align		4
        /*002c*/ 	.byte	0x03, 0x1b
        /*002e*/ 	.short	0x00ff


	//----- nvinfo : EIATTR_MERCURY_ISA_VERSION
	.align		4
        /*0030*/ 	.byte	0x03, 0x5f
        /*0032*/ 	.short	0x0101


	//----- nvinfo : EIATTR_VRC_CTA_INIT_COUNT
	.align		4
        /*0034*/ 	.byte	0x02, 0x4a
	.zero		1
	.zero		1


	//----- nvinfo : EIATTR_EXIT_INSTR_OFFSETS
	.align		4
        /*0038*/ 	.byte	0x04, 0x1c
        /*003a*/ 	.short	(.L_110 - .L_109)


	//   ....[0]....
.L_109:
        /*003c*/ 	.word	0x000001d0


	//   ....[1]....
        /*0040*/ 	.word	0x00000380


	//   ....[2]....
        /*0044*/ 	.word	0x00000470


	//----- nvinfo : EIATTR_MAX_THREADS
	.align		4
.L_110:
        /*0048*/ 	.byte	0x04, 0x05
        /*004a*/ 	.short	(.L_112 - .L_111)
.L_111:
        /*004c*/ 	.word	0x00000100
        /*0050*/ 	.word	0x00000001
        /*0054*/ 	.word	0x00000001


	//----- nvinfo : EIATTR_CRS_STACK_SIZE
	.align		4
.L_112:
        /*0058*/ 	.byte	0x04, 0x1e
        /*005a*/ 	.short	(.L_114 - .L_113)
.L_113:
        /*005c*/ 	.word	0x00000000


	//----- nvinfo : EIATTR_CBANK_PARAM_SIZE
	.align		4
.L_114:
        /*0060*/ 	.byte	0x03, 0x19
        /*0062*/ 	.short	0x0018


	//----- nvinfo : EIATTR_PARAM_CBANK
	.align		4
        /*0064*/ 	.byte	0x04, 0x0a
        /*0066*/ 	.short	(.L_116 - .L_115)
	.align		4
.L_115:
        /*0068*/ 	.word	index@(.nv.constant0._ZN3cub18CUB_300001_SM_10006detail8for_each13static_kernelINS2_12policy_hub_t12policy_500_tElN6thrust24THRUST_300001_SM_1000_NS8cuda_cub13__swap_ranges6swap_fIPjNS7_16reverse_iteratorISB_EEEEEEvT0_T1_)
        /*006c*/ 	.short	0x0380
        /*006e*/ 	.short	0x0018


	//----- nvinfo : EIATTR_SW_WAR
	.align		4
.L_116:
        /*0070*/ 	.byte	0x04, 0x36
        /*0072*/ 	.short	(.L_118 - .L_117)
.L_117:
        /*0074*/ 	.word	0x00000008
.L_118:


//--------------------- .nv.info._ZN3cub18CUB_300001_SM_10006detail8for_each13static_kernelINS2_12policy_hub_t12policy_500_tElN6thrust24THRUST_300001_SM_1000_NS8cuda_cub10__tabulate7functorIPjNS7_6system6detail7generic6detail22compute_sequence_valueIivEElEEEEvT0_T1_ --------------------------
	.section	.nv.info._ZN3cub18CUB_300001_SM_10006detail8for_each13static_kernelINS2_12policy_hub_t12policy_500_tElN6thrust24THRUST_300001_SM_1000_NS8cuda_cub10__tabulate7functorIPjNS7_6system6detail7generic6detail22compute_sequence_valueIivEElEEEEvT0_T1_,"",@"SHT_CUDA_INFO"
	.sectionflags	@""
	.align	4


	//----- nvinfo : EIATTR_CUDA_API_VERSION
	.align		4
        /*0000*/ 	.byte	0x04, 0x37
        /*0002*/ 	.short	(.L_120 - .L_119)
.L_119:
        /*0004*/ 	.word	0x00000082


	//----- nvinfo : EIATTR_KPARAM_INFO
	.align		4
.L_120:
        /*0008*/ 	.byte	0x04, 0x17
        /*000a*/ 	.short	(.L_122 - .L_121)
.L_121:
        /*000c*/ 	.word	0x00000000
        /*0010*/ 	.short	0x0001
        /*0012*/ 	.short	0x0008
        /*0014*/ 	.byte	0x00, 0xf0, 0x41, 0x00


	//----- nvinfo : EIATTR_KPARAM_INFO
	.align		4
.L_122:
        /*0018*/ 	.byte	0x04, 0x17
        /*001a*/ 	.short	(.L_124 - .L_123)
.L_123:
        /*001c*/ 	.word	0x00000000
        /*0020*/ 	.short	0x0000
        /*0022*/ 	.short	0x0000
        /*0024*/ 	.byte	0x00, 0xf0, 0x21, 0x00


	//----- nvinfo : EIATTR_SPARSE_MMA_MASK
	.align		4
.L_124:
        /*0028*/ 	.byte	0x03, 0x50
        /*002a*/ 	.short	0x0000


	//----- nvinfo : EIATTR_MAXREG_COUNT
	.align		4
        /*002c*/ 	.byte	0x03, 0x1b
        /*002e*/ 	.short	0x00ff


	//----- nvinfo : EIATTR_MERCURY_ISA_VERSION
	.align		4
        /*0030*/ 	.byte	0x03, 0x5f
        /*0032*/ 	.short	0x0101


	//----- nvinfo : EIATTR_VRC_CTA_INIT_COUNT
	.align		4
        /*0034*/ 	.byte	0x02, 0x4a
	.zero		1
	.zero		1


	//----- nvinfo : EIATTR_EXIT_INSTR_OFFSETS
	.align		4
        /*0038*/ 	.byte	0x04, 0x1c
        /*003a*/ 	.short	(.L_126 - .L_125)


	//   ....[0]....
.L_125:
        /*003c*/ 	.word	0x00000160


	//   ....[1]....
        /*0040*/ 	.word	0x000002b0


	//   ....[2]....
        /*0044*/ 	.word	0x00000340


	//----- nvinfo : EIATTR_MAX_THREADS
	.align		4
.L_126:
        /*0048*/ 	.byte	0x04, 0x05
        /*004a*/ 	.short	(.L_128 - .L_127)
.L_127:
        /*004c*/ 	.word	0x00000100
        /*0050*/ 	.word	0x00000001
        /*0054*/ 	.word	0x00000001


	//----- nvinfo : EIATTR_CRS_STACK_SIZE
	.align		4
.L_128:
        /*0058*/ 	.byte	0x04, 0x1e
        /*005a*/ 	.short	(.L_130 - .L_129)
.L_129:
        /*005c*/ 	.word	0x00000000


	//----- nvinfo : EIATTR_CBANK_PARAM_SIZE
	.align		4
.L_130:
        /*0060*/ 	.byte	0x03, 0x19
        /*0062*/ 	.short	0x0018


	//----- nvinfo : EIATTR_PARAM_CBANK
	.align		4
        /*0064*/ 	.byte	0x04, 0x0a
        /*0066*/ 	.short	(.L_132 - .L_131)
	.align		4
.L_131:
        /*0068*/ 	.word	index@(.nv.constant0._ZN3cub18CUB_300001_SM_10006detail8for_each13static_kernelINS2_12policy_hub_t12policy_500_tElN6thrust24THRUST_300001_SM_1000_NS8cuda_cub10__tabulate7functorIPjNS7_6system6detail7generic6detail22compute_sequence_valueIivEElEEEEvT0_T1_)
        /*006c*/ 	.short	0x0380
        /*006e*/ 	.short	0x0018


	//----- nvinfo : EIATTR_SW_WAR
	.align		4
.L_132:
        /*0070*/ 	.byte	0x04, 0x36
        /*0072*/ 	.short	(.L_134 - .L_133)
.L_133:
        /*0074*/ 	.word	0x00000008
.L_134:


//--------------------- .nv.info._ZN3cub18CUB_300001_SM_10006detail11EmptyKernelIvEEvv --------------------------
	.section	.nv.info._ZN3cub18CUB_300001_SM_10006detail11EmptyKernelIvEEvv,"",@"SHT_CUDA_INFO"
	.sectionflags	@""
	.align	4


	//----- nvinfo : EIATTR_CUDA_API_VERSION
	.align		4
        /*0000*/ 	.byte	0x04, 0x37
        /*0002*/ 	.short	(.L_136 - .L_135)
.L_135:
        /*0004*/ 	.word	0x00000082


	//----- nvinfo : EIATTR_SPARSE_MMA_MASK
	.align		4
.L_136:
        /*0008*/ 	.byte	0x03, 0x50
        /*000a*/ 	.short	0x0000


	//----- nvinfo : EIATTR_MAXREG_COUNT
	.align		4
        /*000c*/ 	.byte	0x03, 0x1b
        /*000e*/ 	.short	0x00ff


	//----- nvinfo : EIATTR_MERCURY_ISA_VERSION
	.align		4
        /*0010*/ 	.byte	0x03, 0x5f
        /*0012*/ 	.short	0x0101


	//----- nvinfo : EIATTR_VRC_CTA_INIT_COUNT
	.align		4
        /*0014*/ 	.byte	0x02, 0x4a
	.zero		1
	.zero		1


	//----- nvinfo : EIATTR_EXIT_INSTR_OFFSETS
	.align		4
        /*0018*/ 	.byte	0x04, 0x1c
        /*001a*/ 	.short	(.L_138 - .L_137)


	//   ....[0]....
.L_137:
        /*001c*/ 	.word	0x00000010


	//----- nvinfo : EIATTR_SW_WAR
	.align		4
.L_138:
        /*0020*/ 	.byte	0x04, 0x36
        /*0022*/ 	.short	(.L_140 - .L_139)
.L_139:
        /*0024*/ 	.word	0x00000008
.L_140:


//--------------------- .nv.info._Z27scatter_kernel_TMA_pipelineILi1ELh2EEvPKj4descPKiiPjS2_ --------------------------
	.section	.nv.info._Z27scatter_kernel_TMA_pipelineILi1ELh2EEvPKj4descPKiiPjS2_,"",@"SHT_CUDA_INFO"
	.sectionflags	@""
	.align	4


	//----- nvinfo : EIATTR_CUDA_API_VERSION
	.align		4
        /*0000*/ 	.byte	0x04, 0x37
        /*0002*/ 	.short	(.L_142 - .L_141)
.L_141:
        /*0004*/ 	.word	0x00000082


	//----- nvinfo : EIATTR_KPARAM_INFO
	.align		4
.L_142:
        /*0008*/ 	.byte	0x04, 0x17
        /*000a*/ 	.short	(.L_144 - .L_143)
.L_143:
        /*000c*/ 	.word	0x00000000
        /*0010*/ 	.short	0x0005
        /*0012*/ 	.short	0x0030
        /*0014*/ 	.byte	0x00, 0xf0, 0x41, 0x00


	//----- nvinfo : EIATTR_KPARAM_INFO
	.align		4
.L_144:
        /*0018*/ 	.byte	0x04, 0x17
        /*001a*/ 	.short	(.L_146 - .L_145)
.L_145:
        /*001c*/ 	.word	0x00000000
        /*0020*/ 	.short	0x0004
        /*0022*/ 	.short	0x0028
        /*0024*/ 	.byte	0x00, 0xf5, 0x21, 0x00


	//----- nvinfo : EIATTR_KPARAM_INFO
	.align		4
.L_146:
        /*0028*/ 	.byte	0x04, 0x17
        /*002a*/ 	.short	(.L_148 - .L_147)
.L_147:
        /*002c*/ 	.word	0x00000000
        /*0030*/ 	.short	0x0003
        /*0032*/ 	.short	0x0020
        /*0034*/ 	.byte	0x00, 0xf0, 0x11, 0x00


	//----- nvinfo : EIATTR_KPARAM_INFO
	.align		4
.L_148:
        /*0038*/ 	.byte	0x04, 0x17
        /*003a*/ 	.short	(.L_150 - .L_149)
.L_149:
        /*003c*/ 	.word	0x00000000
        /*0040*/ 	.short	0x0002
        /*0042*/ 	.short	0x0018
        /*0044*/ 	.byte	0x00, 0xf5, 0x21, 0x00


	//----- nvinfo : EIATTR_KPARAM_INFO
	.align		4
.L_150:
        /*0048*/ 	.byte	0x04, 0x17
        /*004a*/ 	.short	(.L_152 - .L_151)
.L_151:
        /*004c*/ 	.word	0x00000000
        /*0050*/ 	.short	0x0001
        /*0052*/ 	.short	0x0008
        /*0054*/ 	.byte	0x00, 0xf0, 0x41, 0x00


	//----- nvinfo : EIATTR_KPARAM_INFO
	.align		4
.L_152:
        /*0058*/ 	.byte	0x04, 0x17
        /*005a*/ 	.short	(.L_154 - .L_153)
.L_153:
        /*005c*/ 	.word	0x00000000
        /*0060*/ 	.short	0x0000
        /*0062*/ 	.short	0x0000
        /*0064*/ 	.byte	0x00, 0xf5, 0x21, 0x00


	//----- nvinfo : EIATTR_SPARSE_MMA_MASK
	.align		4
.L_154:
        /*0068*/ 	.byte	0x03, 0x50
        /*006a*/ 	.short	0x0000


	//----- nvinfo : EIATTR_MAXREG_COUNT
	.align		4
        /*006c*/ 	.byte	0x03, 0x1b
        /*006e*/ 	.short	0x00ff


	//----- nvinfo : EIATTR_NUM_BARRIERS
	.align		4
        /*0070*/ 	.byte	0x02, 0x4c
        /*0072*/ 	.byte	0x01
	.zero		1


	//----- nvinfo : EIATTR_MERCURY_ISA_VERSION
	.align		4
        /*0074*/ 	.byte	0x03, 0x5f
        /*0076*/ 	.short	0x0101


	//----- nvinfo : EIATTR_COOP_GROUP_MASK_REGIDS
	.align		4
        /*0078*/ 	.byte	0x04, 0x29
        /*007a*/ 	.short	(.L_156 - .L_155)


	//   ....[0]....
.L_155:
        /*007c*/ 	.word	0xffffffff


	//   ....[1]....
        /*0080*/ 	.word	0xffffffff


	//   ....[2]....
        /*0084*/ 	.word	0x05000007


	//----- nvinfo : EIATTR_COOP_GROUP_INSTR_OFFSETS
	.align		4
.L_156:
        /*0088*/ 	.byte	0x04, 0x28
        /*008a*/ 	.short	(.L_158 - .L_157)


	//   ....[0]....
.L_157:
        /*008c*/ 	.word	0x00000260


	//   ....[1]....
        /*0090*/ 	.word	0x00001550


	//   ....[2]....
        /*0094*/ 	.word	0x00001680


	//----- nvinfo : EIATTR_VRC_CTA_INIT_COUNT
	.align		4
.L_158:
        /*0098*/ 	.byte	0x02, 0x4a
	.zero		1
	.zero		1


	//----- nvinfo : EIATTR_MBARRIER_INSTR_OFFSETS
	.align		4
        /*009c*/ 	.byte	0x04, 0x39
        /*009e*/ 	.short	(.L_160 - .L_159)


	//   ....[0]....
.L_159:
        /*00a0*/ 	.word	0x000001c0
        /*00a4*/ 	.word	0x000000ff
        /*00a8*/ 	.word	0x00000008
        /*00ac*/ 	.short	0x0100
        /*00ae*/ 	.byte	0x08
	.zero		1


	//   ....[1]....
        /*00b0*/ 	.word	0x000001d0
        /*00b4*/ 	.word	0x000000ff
        /*00b8*/ 	.word	0x00000000
        /*00bc*/ 	.short	0x0100
        /*00be*/ 	.byte	0x08
	.zero		1


	//   ....[2]....
        /*00c0*/ 	.word	0x000001e0
        /*00c4*/ 	.word	0x000000ff
        /*00c8*/ 	.word	0x00000018
        /*00cc*/ 	.short	0x0100
        /*00ce*/ 	.byte	0x08
	.zero		1


	//   ....[3]....
        /*00d0*/ 	.word	0x000001f0
        /*00d4*/ 	.word	0x000000ff
        /*00d8*/ 	.word	0x00000010
        /*00dc*/ 	.short	0x0100
        /*00de*/ 	.byte	0x08
	.zero		1


	//   ....[4]....
        /*00e0*/ 	.word	0x00000a50
        /*00e4*/ 	.word	0x000000ff
        /*00e8*/ 	.word	0x00000008
        /*00ec*/ 	.short	0x010a
        /*00ee*/ 	.byte	0x11
	.zero		1


	//   ....[5]....
        /*00f0*/ 	.word	0x00000bd0
        /*00f4*/ 	.word	0x000000ff
        /*00f8*/ 	.word	0x00000008
        /*00fc*/ 	.short	0x010a
        /*00fe*/ 	.byte	0x11
	.zero		1


	//   ....[6]....
        /*0100*/ 	.word	0x00000ea0
        /*0104*/ 	.word	0x000000ff
        /*0108*/ 	.word	0x00000000
        /*010c*/ 	.short	0x0107
        /*010e*/ 	.byte	0x11
	.zero		1


	//   ....[7]....
        /*0110*/ 	.word	0x00000f00
        /*0114*/ 	.word	0x000000ff
        /*0118*/ 	.word	0x00000000
        /*011c*/ 	.short	0x0101
        /*011e*/ 	.byte	0x11
	.zero		1


	//   ....[8]....
        /*0120*/ 	.word	0x000010b0
        /*0124*/ 	.word	0x0000000c
        /*0128*/ 	.word	0x00000000
        /*012c*/ 	.short	0x010a
        /*012e*/ 	.byte	0xff
	.zero		1


	//   ....[9]....
        /*0130*/ 	.word	0x00001230
        /*0134*/ 	.word	0x0000000c
        /*0138*/ 	.word	0x00000000
        /*013c*/ 	.short	0x010a
        /*013e*/ 	.byte	0xff
	.zero		1


	//   ....[10]....
        /*0140*/ 	.word	0x00001530
        /*0144*/ 	.word	0x0000000c
        /*0148*/ 	.word	0x00000008
        /*014c*/ 	.short	0x0101
        /*014e*/ 	.byte	0xff
	.zero		1


	//   ....[11]....
        /*0150*/ 	.word	0x00001780
        /*0154*/ 	.word	0x00000006
        /*0158*/ 	.word	0x00000000
        /*015c*/ 	.short	0x0108
        /*015e*/ 	.byte	0xff
	.zero		1


	//   ....[12]....
        /*0160*/ 	.word	0x00001790
        /*0164*/ 	.word	0x00000006
        /*0168*/ 	.word	0x00000008
        /*016c*/ 	.short	0x0108
        /*016e*/ 	.byte	0xff
	.zero		1


	//   ....[13]....
        /*0170*/ 	.word	0x000017a0
        /*0174*/ 	.word	0x00000006
        /*0178*/ 	.word	0x00000010
        /*017c*/ 	.short	0x0108
        /*017e*/ 	.byte	0xff
	.zero		1


	//   ....[14]....
        /*0180*/ 	.word	0x000017b0
        /*0184*/ 	.word	0x00000006
        /*0188*/ 	.word	0x00000018
        /*018c*/ 	.short	0x0108
        /*018e*/ 	.byte	0xff
	.zero		1


	//----- nvinfo : EIATTR_NUM_MBARRIERS
	.align		4
.L_160:
        /*0190*/ 	.byte	0x03, 0x38
        /*0192*/ 	.short	0x0004


	//----- nvinfo : EIATTR_EXIT_INSTR_OFFSETS
	.align		4
        /*0194*/ 	.byte	0x04, 0x1c
        /*0196*/ 	.short	(.L_162 - .L_161)


	//   ....[0]....
.L_161:
        /*0198*/ 	.word	0x000015d0


	//   ....[1]....
        /*019c*/ 	.word	0x000016c0


	//   ....[2]....
        /*01a0*/ 	.word	0x00001770


	//   ....[3]....
        /*01a4*/ 	.word	0x000017c0


	//----- nvinfo : EIATTR_CRS_STACK_SIZE
	.align		4
.L_162:
        /*01a8*/ 	.byte	0x04, 0x1e
        /*01aa*/ 	.short	(.L_164 - .L_163)
.L_163:
        /*01ac*/ 	.word	0x00000000


	//----- nvinfo : EIATTR_CBANK_PARAM_SIZE
	.align		4
.L_164:
        /*01b0*/ 	.byte	0x03, 0x19
        /*01b2*/ 	.short	0x0040


	//----- nvinfo : EIATTR_PARAM_CBANK
	.align		4
        /*01b4*/ 	.byte	0x04, 0x0a
        /*01b6*/ 	.short	(.L_166 - .L_165)
	.align		4
.L_165:
        /*01b8*/ 	.word	index@(.nv.constant0._Z27scatter_kernel_TMA_pipelineILi1ELh2EEvPKj4descPKiiPjS2_)
        /*01bc*/ 	.short	0x0380
        /*01be*/ 	.short	0x0040


	//----- nvinfo : EIATTR_SW_WAR
	.align		4
.L_166:
        /*01c0*/ 	.byte	0x04, 0x36
        /*01c2*/ 	.short	(.L_168 - .L_167)
.L_167:
        /*01c4*/ 	.word	0x00000008
.L_168:


//--------------------- .nv.info._Z27scatter_kernel_TMA_pipelineILi2ELh2EEvPKj4descPKiiPjS2_ --------------------------
	.section	.nv.info._Z27scatter_kernel_TMA_pipelineILi2ELh2EEvPKj4descPKiiPjS2_,"",@"SHT_CUDA_INFO"
	.sectionflags	@""
	.align	4


	//----- nvinfo : EIATTR_CUDA_API_VERSION
	.align		4
        /*0000*/ 	.byte	0x04, 0x37
        /*0002*/ 	.short	(.L_170 - .L_169)
.L_169:
        /*0004*/ 	.word	0x00000082


	//----- nvinfo : EIATTR_KPARAM_INFO
	.align		4
.L_170:
        /*0008*/ 	.byte	0x04, 0x17
        /*000a*/ 	.short	(.L_172 - .L_171)
.L_171:
        /*000c*/ 	.word	0x00000000
        /*0010*/ 	.short	0x0005
        /*0012*/ 	.short	0x0030
        /*0014*/ 	.byte	0x00, 0xf0, 0x41, 0x00


	//----- nvinfo : EIATTR_KPARAM_INFO
	.align		4
.L_172:
        /*0018*/ 	.byte	0x04, 0x17
        /*001a*/ 	.short	(.L_174 - .L_173)
.L_173:
        /*001c*/ 	.word	0x00000000
        /*0020*/ 	.short	0x0004
        /*0022*/ 	.short	0x0028
        /*0024*/ 	.byte	0x00, 0xf5, 0x21, 0x00


	//----- nvinfo : EIATTR_KPARAM_INFO
	.align		4
.L_174:
        /*0028*/ 	.byte	0x04, 0x17
        /*002a*/ 	.short	(.L_176 - .L_175)
.L_175:
        /*002c*/ 	.word	0x00000000
        /*0030*/ 	.short	0x0003
        /*0032*/ 	.short	0x0020
        /*0034*/ 	.byte	0x00, 0xf0, 0x11, 0x00


	//----- nvinfo : EIATTR_KPARAM_INFO
	.align		4
.L_176:
        /*0038*/ 	.byte	0x04, 0x17
        /*003a*/ 	.short	(.L_178 - .L_177)
.L_177:
        /*003c*/ 	.word	0x00000000
        /*0040*/ 	.short	0x0002
        /*0042*/ 	.short	0x0018
        /*0044*/ 	.byte	0x00, 0xf5, 0x21, 0x00


	//----- nvinfo : EIATTR_KPARAM_INFO
	.align		4
.L_178:
        /*0048*/ 	.byte	0x04, 0x17
        /*004a*/ 	.short	(.L_180 - .L_179)
.L_179:
        /*004c*/ 	.word	0x00000000
        /*0050*/ 	.short	0x0001
        /*0052*/ 	.short	0x0008
        /*0054*/ 	.byte	0x00, 0xf0, 0x41, 0x00


	//----- nvinfo : EIATTR_KPARAM_INFO
	.align		4
.L_180:
        /*0058*/ 	.byte	0x04, 0x17
        /*005a*/ 	.short	(.L_182 - .L_181)
.L_181:
        /*005c*/ 	.word	0x00000000
        /*0060*/ 	.short	0x0000
        /*0062*/ 	.short	0x0000
        /*0064*/ 	.byte	0x00, 0xf5, 0x21, 0x00


	//----- nvinfo : EIATTR_SPARSE_MMA_MASK
	.align		4
.L_182:
        /*0068*/ 	.byte	0x03, 0x50
        /*006a*/ 	.short	0x0000


	//----- nvinfo : EIATTR_MAXREG_COUNT
	.align		4
        /*006c*/ 	.byte	0x03, 0x1b
        /*006e*/ 	.short	0x00ff


	//----- nvinfo : EIATTR_NUM_BARRIERS
	.align		4
        /*0070*/ 	.byte	0x02, 0x4c
        /*0072*/ 	.byte	0x01
	.zero		1


	//----- nvinfo : EIATTR_MERCURY_ISA_VERSION
	.align		4
        /*0074*/ 	.byte	0x03, 0x5f
        /*0076*/ 	.short	0x0101


	//----- nvinfo : EIATTR_COOP_GROUP_MASK_REGIDS
	.align		4
        /*0078*/ 	.byte	0x04, 0x29
        /*007a*/ 	.short	(.L_184 - .L_183)


	//   ....[0]....
.L_183:
        /*007c*/ 	.word	0xffffffff


	//   ....[1]....
        /*0080*/ 	.word	0xffffffff


	//   ....[2]....
        /*0084*/ 	.word	0x05000007


	//----- nvinfo : EIATTR_COOP_GROUP_INSTR_OFFSETS
	.align		4
.L_184:
        /*0088*/ 	.byte	0x04, 0x28
        /*008a*/ 	.short	(.L_186 - .L_185)


	//   ....[0]....
.L_185:
        /*008c*/ 	.word	0x00000260


	//   ....[1]....
        /*0090*/ 	.word	0x00001560


	//   ....[2]....
        /*0094*/ 	.word	0x00001690


	//----- nvinfo : EIATTR_VRC_CTA_INIT_COUNT
	.align		4
.L_186:
        /*0098*/ 	.byte	0x02, 0x4a
	.zero		1
	.zero		1


	//----- nvinfo : EIATTR_MBARRIER_INSTR_OFFSETS
	.align		4
        /*009c*/ 	.byte	0x04, 0x39
        /*009e*/ 	.short	(.L_188 - .L_187)


	//   ....[0]....
.L_187:
        /*00a0*/ 	.word	0x000001c0
        /*00a4*/ 	.word	0x000000ff
        /*00a8*/ 	.word	0x00000008
        /*00ac*/ 	.short	0x0100
        /*00ae*/ 	.byte	0x08
	.zero		1


	//   ....[1]....
        /*00b0*/ 	.word	0x000001d0
        /*00b4*/ 	.word	0x000000ff
        /*00b8*/ 	.word	0x00000000
        /*00bc*/ 	.short	0x0100
        /*00be*/ 	.byte	0x08
	.zero		1


	//   ....[2]....
        /*00c0*/ 	.word	0x000001e0
        /*00c4*/ 	.word	0x000000ff
        /*00c8*/ 	.word	0x00000018
        /*00cc*/ 	.short	0x0100
        /*00ce*/ 	.byte	0x08
	.zero		1


	//   ....[3]....
        /*00d0*/ 	.word	0x000001f0
        /*00d4*/ 	.word	0x000000ff
        /*00d8*/ 	.word	0x00000010
        /*00dc*/ 	.short	0x0100
        /*00de*/ 	.byte	0x08
	.zero		1


	//   ....[4]....
        /*00e0*/ 	.word	0x00000a60
        /*00e4*/ 	.word	0x000000ff
        /*00e8*/ 	.word	0x00000008
        /*00ec*/ 	.short	0x010a
        /*00ee*/ 	.byte	0x11
	.zero		1


	//   ....[5]....
        /*00f0*/ 	.word	0x00000be0
        /*00f4*/ 	.word	0x000000ff
        /*00f8*/ 	.word	0x00000008
        /*00fc*/ 	.short	0x010a
        /*00fe*/ 	.byte	0x11
	.zero		1


	//   ....[6]....
        /*0100*/ 	.word	0x00000eb0
        /*0104*/ 	.word	0x000000ff
        /*0108*/ 	.word	0x00000000
        /*010c*/ 	.short	0x0107
        /*010e*/ 	.byte	0x11
	.zero		1


	//   ....[7]....
        /*0110*/ 	.word	0x00000f10
        /*0114*/ 	.word	0x000000ff
        /*0118*/ 	.word	0x00000000
        /*011c*/ 	.short	0x0101
        /*011e*/ 	.byte	0x11
	.zero		1


	//   ....[8]....
        /*0120*/ 	.word	0x000010c0
        /*0124*/ 	.word	0x0000000c
        /*0128*/ 	.word	0x00000000
        /*012c*/ 	.short	0x010a
        /*012e*/ 	.byte	0xff
	.zero		1


	//   ....[9]....
        /*0130*/ 	.word	0x00001240
        /*0134*/ 	.word	0x0000000c
        /*0138*/ 	.word	0x00000000
        /*013c*/ 	.short	0x010a
        /*013e*/ 	.byte	0xff
	.zero		1


	//   ....[10]....
        /*0140*/ 	.word	0x00001540
        /*0144*/ 	.word	0x0000000c
        /*0148*/ 	.word	0x00000008
        /*014c*/ 	.short	0x0101
        /*014e*/ 	.byte	0xff
	.zero		1


	//   ....[11]....
        /*0150*/ 	.word	0x00001790
        /*0154*/ 	.word	0x00000006
        /*0158*/ 	.word	0x00000000
        /*015c*/ 	.short	0x0108
        /*015e*/ 	.byte	0xff
	.zero		1


	//   ....[12]....
        /*0160*/ 	.word	0x000017a0
        /*0164*/ 	.word	0x00000006
        /*0168*/ 	.word	0x00000008
        /*016c*/ 	.short	0x0108
        /*016e*/ 	.byte	0xff
	.zero		1


	//   ....[13]....
        /*0170*/ 	.word	0x000017b0
        /*0174*/ 	.word	0x00000006
        /*0178*/ 	.word	0x00000010
        /*017c*/ 	.short	0x0108
        /*017e*/ 	.byte	0xff
	.zero		1


	//   ....[14]....
        /*0180*/ 	.word	0x000017c0
        /*0184*/ 	.word	0x00000006
        /*0188*/ 	.word	0x00000018
        /*018c*/ 	.short	0x0108
        /*018e*/ 	.byte	0xff
	.zero		1


	//----- nvinfo : EIATTR_NUM_MBARRIERS
	.align		4
.L_188:
        /*0190*/ 	.byte	0x03, 0x38
        /*0192*/ 	.short	0x0004


	//----- nvinfo : EIATTR_EXIT_INSTR_OFFSETS
	.align		4
        /*0194*/ 	.byte	0x04, 0x1c
        /*0196*/ 	.short	(.L_190 - .L_189)


	//   ....[0]....
.L_189:
        /*0198*/ 	.word	0x000015e0


	//   ....[1]....
        /*019c*/ 	.word	0x000016d0


	//   ....[2]....
        /*01a0*/ 	.word	0x00001780


	//   ....[3]....
        /*01a4*/ 	.word	0x000017d0


	//----- nvinfo : EIATTR_CRS_STACK_SIZE
	.align		4
.L_190:
        /*01a8*/ 	.byte	0x04, 0x1e
        /*01aa*/ 	.short	(.L_192 - .L_191)
.L_191:
        /*01ac*/ 	.word	0x00000000


	//----- nvinfo : EIATTR_CBANK_PARAM_SIZE
	.align		4
.L_192:
        /*01b0*/ 	.byte	0x03, 0x19
        /*01b2*/ 	.short	0x0040


	//----- nvinfo : EIATTR_PARAM_CBANK
	.align		4
        /*01b4*/ 	.byte	0x04, 0x0a
        /*01b6*/ 	.short	(.L_194 - .L_193)
	.align		4
.L_193:
        /*01b8*/ 	.word	index@(.nv.constant0._Z27scatter_kernel_TMA_pipelineILi2ELh2EEvPKj4descPKiiPjS2_)
        /*01bc*/ 	.short	0x0380
        /*01be*/ 	.short	0x0040


	//----- nvinfo : EIATTR_SW_WAR
	.align		4
.L_194:
        /*01c0*/ 	.byte	0x04, 0x36
        /*01c2*/ 	.short	(.L_196 - .L_195)
.L_195:
        /*01c4*/ 	.word	0x00000008
.L_196:


//--------------------- .nv.info._Z27scatter_kernel_TMA_pipelineILi4ELh2EEvPKj4descPKiiPjS2_ --------------------------
	.section	.nv.info._Z27scatter_kernel_TMA_pipelineILi4ELh2EEvPKj4descPKiiPjS2_,"",@"SHT_CUDA_INFO"
	.sectionflags	@""
	.align	4


	//----- nvinfo : EIATTR_CUDA_API_VERSION
	.align		4
        /*0000*/ 	.byte	0x04, 0x37
        /*0002*/ 	.short	(.L_198 - .L_197)
.L_197:
        /*0004*/ 	.word	0x00000082


	//----- nvinfo : EIATTR_KPARAM_INFO
	.align		4
.L_198:
        /*0008*/ 	.byte	0x04, 0x17
        /*000a*/ 	.short	(.L_200 - .L_199)
.L_199:
        /*000c*/ 	.word	0x00000000
        /*0010*/ 	.short	0x0005
        /*0012*/ 	.short	0x0030
        /*0014*/ 	.byte	0x00, 0xf0, 0x41, 0x00


	//----- nvinfo : EIATTR_KPARAM_INFO
	.align		4
.L_200:
        /*0018*/ 	.byte	0x04, 0x17
        /*001a*/ 	.short	(.L_202 - .L_201)
.L_201:
        /*001c*/ 	.word	0x00000000
        /*0020*/ 	.short	0x0004
        /*0022*/ 	.short	0x0028
        /*0024*/ 	.byte	0x00, 0xf5, 0x21, 0x00


	//----- nvinfo : EIATTR_KPARAM_INFO
	.align		4
.L_202:
        /*0028*/ 	.byte	0x04, 0x17
        /*002a*/ 	.short	(.L_204 - .L_203)
.L_203:
        /*002c*/ 	.word	0x00000000
        /*0030*/ 	.short	0x0003
        /*0032*/ 	.short	0x0020
        /*0034*/ 	.byte	0x00, 0xf0, 0x11, 0x00


	//----- nvinfo : EIATTR_KPARAM_INFO
	.align		4
.L_204:
        /*0038*/ 	.byte	0x04, 0x17
        /*003a*/ 	.short	(.L_206 - .L_205)
.L_205:
        /*003c*/ 	.word	0x00000000
        /*0040*/ 	.short	0x0002
        /*0042*/ 	.short	0x0018
        /*0044*/ 	.byte	0x00, 0xf5, 0x21, 0x00


	//----- nvinfo : EIATTR_KPARAM_INFO
	.align		4
.L_206:
        /*0048*/ 	.byte	0x04, 0x17
        /*004a*/ 	.short	(.L_208 - .L_207)
.L_207:
        /*004c*/ 	.word	0x00000000
        /*0050*/ 	.short	0x0001
        /*0052*/ 	.short	0x0008
        /*0054*/ 	.byte	0x00, 0xf0, 0x41, 0x00


	//----- nvinfo : EIATTR_KPARAM_INFO
	.align		4
.L_208:
        /*0058*/ 	.byte	0x04, 0x17
        /*005a*/ 	.short	(.L_210 - .L_209)
.L_209:
        /*005c*/ 	.word	0x00000000
        /*0060*/ 	.short	0x0000
        /*0062*/ 	.short	0x0000
        /*0064*/ 	.byte	0x00, 0xf5, 0x21, 0x00


	//----- nvinfo : EIATTR_SPARSE_MMA_MASK
	.align		4
.L_210:
        /*0068*/ 	.byte	0x03, 0x50
        /*006a*/ 	.short	0x0000


	//----- nvinfo : EIATTR_MAXREG_COUNT
	.align		4
        /*006c*/ 	.byte	0x03, 0x1b
        /*006e*/ 	.short	0x00ff


	//----- nvinfo : EIATTR_NUM_BARRIERS
	.align		4
        /*0070*/ 	.byte	0x02, 0x4c
        /*0072*/ 	.byte	0x01
	.zero		1


	//----- nvinfo : EIATTR_MERCURY_ISA_VERSION
	.align		4
        /*0074*/ 	.byte	0x03, 0x5f
        /*0076*/ 	.short	0x0101


	//----- nvinfo : EIATTR_COOP_GROUP_MASK_REGIDS
	.align		4
        /*0078*/ 	.byte	0x04, 0x29
        /*007a*/ 	.short	(.L_212 - .L_211)


	//   ....[0]....
.L_211:
        /*007c*/ 	.word	0xffffffff


	//   ....[1]....
        /*0080*/ 	.word	0xffffffff


	//   ....[2]....
        /*0084*/ 	.word	0x05000007


	//----- nvinfo : EIATTR_COOP_GROUP_INSTR_OFFSETS
	.align		4
.L_212:
        /*0088*/ 	.byte	0x04, 0x28
        /*008a*/ 	.short	(.L_214 - .L_213)


	//   ....[0]....
.L_213:
        /*008c*/ 	.word	0x00000260


	//   ....[1]....
        /*0090*/ 	.word	0x00001540


	//   ....[2]....
        /*0094*/ 	.word	0x00001660


	//----- nvinfo : EIATTR_VRC_CTA_INIT_COUNT
	.align		4
.L_214:
        /*0098*/ 	.byte	0x02, 0x4a
	.zero		1
	.zero		1


	//----- nvinfo : EIATTR_MBARRIER_INSTR_OFFSETS
	.align		4
        /*009c*/ 	.byte	0x04, 0x39
        /*009e*/ 	.short	(.L_216 - .L_215)


	//   ....[0]....
.L_215:
        /*00a0*/ 	.word	0x000001c0
        /*00a4*/ 	.word	0x000000ff
        /*00a8*/ 	.word	0x00000008
        /*00ac*/ 	.short	0x0100
        /*00ae*/ 	.byte	0x08
	.zero		1


	//   ....[1]....
        /*00b0*/ 	.word	0x000001d0
        /*00b4*/ 	.word	0x000000ff
        /*00b8*/ 	.word	0x00000000
        /*00bc*/ 	.short	0x0100
        /*00be*/ 	.byte	0x08
	.zero		1


	//   ....[2]....
        /*00c0*/ 	.word	0x000001e0
        /*00c4*/ 	.word	0x000000ff
        /*00c8*/ 	.word	0x00000018
        /*00cc*/ 	.short	0x0100
        /*00ce*/ 	.byte	0x08
	.zero		1


	//   ....[3]....
        /*00d0*/ 	.word	0x000001f0
        /*00d4*/ 	.word	0x000000ff
        /*00d8*/ 	.word	0x00000010
        /*00dc*/ 	.short	0x0100
        /*00de*/ 	.byte	0x08
	.zero		1


	//   ....[4]....
        /*00e0*/ 	.word	0x00000a10
        /*00e4*/ 	.word	0x000000ff
        /*00e8*/ 	.word	0x00000008
        /*00ec*/ 	.short	0x010a
        /*00ee*/ 	.byte	0x11
	.zero		1


	//   ....[5]....
        /*00f0*/ 	.word	0x00000b90
        /*00f4*/ 	.word	0x000000ff
        /*00f8*/ 	.word	0x00000008
        /*00fc*/ 	.short	0x010a
        /*00fe*/ 	.byte	0x11
	.zero		1


	//   ....[6]....
        /*0100*/ 	.word	0x00000e70
        /*0104*/ 	.word	0x000000ff
        /*0108*/ 	.word	0x00000000
        /*010c*/ 	.short	0x0107
        /*010e*/ 	.byte	0x11
	.zero		1


	//   ....[7]....
        /*0110*/ 	.word	0x00000ed0
        /*0114*/ 	.word	0x000000ff
        /*0118*/ 	.word	0x00000000
        /*011c*/ 	.short	0x0101
        /*011e*/ 	.byte	0x11
	.zero		1


	//   ....[8]....
        /*0120*/ 	.word	0x00001070
        /*0124*/ 	.word	0x0000000d
        /*0128*/ 	.word	0x00000000
        /*012c*/ 	.short	0x010a
        /*012e*/ 	.byte	0xff
	.zero		1


	//   ....[9]....
        /*0130*/ 	.word	0x000011f0
        /*0134*/ 	.word	0x0000000d
        /*0138*/ 	.word	0x00000000
        /*013c*/ 	.short	0x010a
        /*013e*/ 	.byte	0xff
	.zero		1


	//   ....[10]....
        /*0140*/ 	.word	0x00001520
        /*0144*/ 	.word	0x0000000d
        /*0148*/ 	.word	0x00000008
        /*014c*/ 	.short	0x0101
        /*014e*/ 	.byte	0xff
	.zero		1


	//   ....[11]....
        /*0150*/ 	.word	0x00001760
        /*0154*/ 	.word	0x00000006
        /*0158*/ 	.word	0x00000000
        /*015c*/ 	.short	0x0108
        /*015e*/ 	.byte	0xff
	.zero		1


	//   ....[12]....
        /*0160*/ 	.word	0x00001770
        /*0164*/ 	.word	0x00000006
        /*0168*/ 	.word	0x00000008
        /*016c*/ 	.short	0x0108
        /*016e*/ 	.byte	0xff
	.zero		1


	//   ....[13]....
        /*0170*/ 	.word	0x00001780
        /*0174*/ 	.word	0x00000006
        /*0178*/ 	.word	0x00000010
        /*017c*/ 	.short	0x0108
        /*017e*/ 	.byte	0xff
	.zero		1


	//   ....[14]....
        /*0180*/ 	.word	0x00001790
        /*0184*/ 	.word	0x00000006
        /*0188*/ 	.word	0x00000018
        /*018c*/ 	.short	0x0108
        /*018e*/ 	.byte	0xff
	.zero		1


	//----- nvinfo : EIATTR_NUM_MBARRIERS
	.align		4
.L_216:
        /*0190*/ 	.byte	0x03, 0x38
        /*0192*/ 	.short	0x0004


	//----- nvinfo : EIATTR_EXIT_INSTR_OFFSETS
	.align		4
        /*0194*/ 	.byte	0x04, 0x1c
        /*0196*/ 	.short	(.L_218 - .L_217)


	//   ....[0]....
.L_217:
        /*0198*/ 	.word	0x000015b0


	//   ....[1]....
        /*019c*/ 	.word	0x000016a0


	//   ....[2]....
        /*01a0*/ 	.word	0x00001750


	//   ....[3]....
        /*01a4*/ 	.word	0x000017a0


	//----- nvinfo : EIATTR_CRS_STACK_SIZE
	.align		4
.L_218:
        /*01a8*/ 	.byte	0x04, 0x1e
        /*01aa*/ 	.short	(.L_220 - .L_219)
.L_219:
        /*01ac*/ 	.word	0x00000000


	//----- nvinfo : EIATTR_CBANK_PARAM_SIZE
	.align		4
.L_220:
        /*01b0*/ 	.byte	0x03, 0x19
        /*01b2*/ 	.short	0x0040


	//----- nvinfo : EIATTR_PARAM_CBANK
	.align		4
        /*01b4*/ 	.byte	0x04, 0x0a
        /*01b6*/ 	.short	(.L_222 - .L_221)
	.align		4
.L_221:
        /*01b8*/ 	.word	index@(.nv.constant0._Z27scatter_kernel_TMA_pipelineILi4ELh2EEvPKj4descPKiiPjS2_)
        /*01bc*/ 	.short	0x0380
        /*01be*/ 	.short	0x0040


	//----- nvinfo : EIATTR_SW_WAR
	.align		4
.L_222:
        /*01c0*/ 	.byte	0x04, 0x36
        /*01c2*/ 	.short	(.L_224 - .L_223)
.L_223:
        /*01c4*/ 	.word	0x00000008
.L_224:


//--------------------- .nv.info._Z27scatter_kernel_TMA_pipelineILi8ELh2EEvPKj4descPKiiPjS2_ --------------------------
	.section	.nv.info._Z27scatter_kernel_TMA_pipelineILi8ELh2EEvPKj4descPKiiPjS2_,"",@"SHT_CUDA_INFO"
	.sectionflags	@""
	.align	4


	//----- nvinfo : EIATTR_CUDA_API_VERSION
	.align		4
        /*0000*/ 	.byte	0x04, 0x37
        /*0002*/ 	.short	(.L_226 - .L_225)
.L_225:
        /*0004*/ 	.word	0x00000082


	//----- nvinfo : EIATTR_KPARAM_INFO
	.align		4
.L_226:
        /*0008*/ 	.byte	0x04, 0x17
        /*000a*/ 	.short	(.L_228 - .L_227)
.L_227:
        /*000c*/ 	.word	0x00000000
        /*0010*/ 	.short	0x0005
        /*0012*/ 	.short	0x0030
        /*0014*/ 	.byte	0x00, 0xf0, 0x41, 0x00


	//----- nvinfo : EIATTR_KPARAM_INFO
	.align		4
.L_228:
        /*0018*/ 	.byte	0x04, 0x17
        /*001a*/ 	.short	(.L_230 - .L_229)
.L_229:
        /*001c*/ 	.word	0x00000000
        /*0020*/ 	.short	0x0004
        /*0022*/ 	.short	0x0028
        /*0024*/ 	.byte	0x00, 0xf5, 0x21, 0x00


	//----- nvinfo : EIATTR_KPARAM_INFO
	.align		4
.L_230:
        /*0028*/ 	.byte	0x04, 0x17
        /*002a*/ 	.short	(.L_232 - .L_231)
.L_231:
        /*002c*/ 	.word	0x00000000
        /*0030*/ 	.short	0x0003
        /*0032*/ 	.short	0x0020
        /*0034*/ 	.byte	0x00, 0xf0, 0x11, 0x00


	//----- nvinfo : EIATTR_KPARAM_INFO
	.align		4
.L_232:
        /*0038*/ 	.byte	0x04, 0x17
        /*003a*/ 	.short	(.L_234 - .L_233)
.L_233:
        /*003c*/ 	.word	0x00000000
        /*0040*/ 	.short	0x0002
        /*0042*/ 	.short	0x0018
        /*0044*/ 	.byte	0x00, 0xf5, 0x21, 0x00


	//----- nvinfo : EIATTR_KPARAM_INFO
	.align		4
.L_234:
        /*0048*/ 	.byte	0x04, 0x17
        /*004a*/ 	.short	(.L_236 - .L_235)
.L_235:
        /*004c*/ 	.word	0x00000000
        /*0050*/ 	.short	0x0001
        /*0052*/ 	.short	0x0008
        /*0054*/ 	.byte	0x00, 0xf0, 0x41, 0x00


	//----- nvinfo : EIATTR_KPARAM_INFO
	.align		4
.L_236:
        /*0058*/ 	.byte	0x04, 0x17
        /*005a*/ 	.short	(.L_238 - .L_237)
.L_237:
        /*005c*/ 	.word	0x00000000
        /*0060*/ 	.short	0x0000
        /*0062*/ 	.short	0x0000
        /*0064*/ 	.byte	0x00, 0xf5, 0x21, 0x00


	//----- nvinfo : EIATTR_SPARSE_MMA_MASK
	.align		4
.L_238:
        /*0068*/ 	.byte	0x03, 0x50
        /*006a*/ 	.short	0x0000


	//----- nvinfo : EIATTR_MAXREG_COUNT
	.align		4
        /*006c*/ 	.byte	0x03, 0x1b
        /*006e*/ 	.short	0x00ff


	//----- nvinfo : EIATTR_NUM_BARRIERS
	.align		4
        /*0070*/ 	.byte	0x02, 0x4c
        /*0072*/ 	.byte	0x01
	.zero		1


	//----- nvinfo : EIATTR_MERCURY_ISA_VERSION
	.align		4
        /*0074*/ 	.byte	0x03, 0x5f
        /*0076*/ 	.short	0x0101


	//----- nvinfo : EIATTR_COOP_GROUP_MASK_REGIDS
	.align		4
        /*0078*/ 	.byte	0x04, 0x29
        /*007a*/ 	.short	(.L_240 - .L_239)


	//   ....[0]....
.L_239:
        /*007c*/ 	.word	0xffffffff


	//   ....[1]....
        /*0080*/ 	.word	0xffffffff


	//   ....[2]....
        /*0084*/ 	.word	0x05000007


	//----- nvinfo : EIATTR_COOP_GROUP_INSTR_OFFSETS
	.align		4
.L_240:
        /*0088*/ 	.byte	0x04, 0x28
        /*008a*/ 	.short	(.L_242 - .L_241)


	//   ....[0]....
.L_241:
        /*008c*/ 	.word	0x00000260


	//   ....[1]....
        /*0090*/ 	.word	0x00001b00


	//   ....[2]....
        /*0094*/ 	.word	0x00001be0


	//----- nvinfo : EIATTR_VRC_CTA_INIT_COUNT
	.align		4
.L_242:
        /*0098*/ 	.byte	0x02, 0x4a
	.zero		1
	.zero		1


	//----- nvinfo : EIATTR_MBARRIER_INSTR_OFFSETS
	.align		4
        /*009c*/ 	.byte	0x04, 0x39
        /*009e*/ 	.short	(.L_244 - .L_243)


	//   ....[0]....
.L_243:
        /*00a0*/ 	.word	0x000001c0
        /*00a4*/ 	.word	0x000000ff
        /*00a8*/ 	.word	0x00000008
        /*00ac*/ 	.short	0x0100
        /*00ae*/ 	.byte	0x06
	.zero		1


	//   ....[1]....
        /*00b0*/ 	.word	0x000001d0
        /*00b4*/ 	.word	0x000000ff
        /*00b8*/ 	.word	0x00000000
        /*00bc*/ 	.short	0x0100
        /*00be*/ 	.byte	0x06
	.zero		1


	//   ....[2]....
        /*00c0*/ 	.word	0x000001e0
        /*00c4*/ 	.word	0x000000ff
        /*00c8*/ 	.word	0x00000018
        /*00cc*/ 	.short	0x0100
        /*00ce*/ 	.byte	0x06
	.zero		1


	//   ....[3]....
        /*00d0*/ 	.word	0x000001f0
        /*00d4*/ 	.word	0x000000ff
        /*00d8*/ 	.word	0x00000010
        /*00dc*/ 	.short	0x0100
        /*00de*/ 	.byte	0x06
	.zero		1


	//   ....[4]....
        /*00e0*/ 	.word	0x00000a70
        /*00e4*/ 	.word	0x000000ff
        /*00e8*/ 	.word	0x00000008
        /*00ec*/ 	.short	0x010a
        /*00ee*/ 	.byte	0x14
	.zero		1


	//   ....[5]....
        /*00f0*/ 	.word	0x00000bf0
        /*00f4*/ 	.word	0x000000ff
        /*00f8*/ 	.word	0x00000008
        /*00fc*/ 	.short	0x010a
        /*00fe*/ 	.byte	0x14
	.zero		1


	//   ....[6]....
        /*0100*/ 	.word	0x00000ee0
        /*0104*/ 	.word	0x000000ff
        /*0108*/ 	.word	0x00000000
        /*010c*/ 	.short	0x0107
        /*010e*/ 	.byte	0x14
	.zero		1


	//   ....[7]....
        /*0110*/ 	.word	0x00000f40
        /*0114*/ 	.word	0x000000ff
        /*0118*/ 	.word	0x00000000
        /*011c*/ 	.short	0x0101
        /*011e*/ 	.byte	0x14
	.zero		1


	//   ....[8]....
        /*0120*/ 	.word	0x000010e0
        /*0124*/ 	.word	0x0000000c
        /*0128*/ 	.word	0x00000000
        /*012c*/ 	.short	0x010a
        /*012e*/ 	.byte	0xff
	.zero		1


	//   ....[9]....
        /*0130*/ 	.word	0x00001260
        /*0134*/ 	.word	0x0000000c
        /*0138*/ 	.word	0x00000000
        /*013c*/ 	.short	0x010a
        /*013e*/ 	.byte	0xff
	.zero		1


	//   ....[10]....
        /*0140*/ 	.word	0x00001ad0
        /*0144*/ 	.word	0x00000002
        /*0148*/ 	.word	0x00000008
        /*014c*/ 	.short	0x0101
        /*014e*/ 	.byte	0xff
	.zero		1


	//   ....[11]....
        /*0150*/ 	.word	0x00001ce0
        /*0154*/ 	.word	0x00000006
        /*0158*/ 	.word	0x00000000
        /*015c*/ 	.short	0x0108
        /*015e*/ 	.byte	0xff
	.zero		1


	//   ....[12]....
        /*0160*/ 	.word	0x00001cf0
        /*0164*/ 	.word	0x00000006
        /*0168*/ 	.word	0x00000008
        /*016c*/ 	.short	0x0108
        /*016e*/ 	.byte	0xff
	.zero		1


	//   ....[13]....
        /*0170*/ 	.word	0x00001d00
        /*0174*/ 	.word	0x00000006
        /*0178*/ 	.word	0x00000010
        /*017c*/ 	.short	0x0108
        /*017e*/ 	.byte	0xff
	.zero		1


	//   ....[14]....
        /*0180*/ 	.word	0x00001d10
        /*0184*/ 	.word	0x00000006
        /*0188*/ 	.word	0x00000018
        /*018c*/ 	.short	0x0108
        /*018e*/ 	.byte	0xff
	.zero		1


	//----- nvinfo : EIATTR_NUM_MBARRIERS
	.align		4
.L_244:
        /*0190*/ 	.byte	0x03, 0x38
        /*0192*/ 	.short	0x0004


	//----- nvinfo : EIATTR_EXIT_INSTR_OFFSETS
	.align		4
        /*0194*/ 	.byte	0x04, 0x1c
        /*0196*/ 	.short	(.L_246 - .L_245)


	//   ....[0]....
.L_245:
        /*0198*/ 	.word	0x00001b30


	//   ....[1]....
        /*019c*/ 	.word	0x00001c20


	//   ....[2]....
        /*01a0*/ 	.word	0x00001cd0


	//   ....[3]....
        /*01a4*/ 	.word	0x00001d20


	//----- nvinfo : EIATTR_CRS_STACK_SIZE
	.align		4
.L_246:
        /*01a8*/ 	.byte	0x04, 0x1e
        /*01aa*/ 	.short	(.L_248 - .L_247)
.L_247:
        /*01ac*/ 	.word	0x00000000


	//----- nvinfo : EIATTR_CBANK_PARAM_SIZE
	.align		4
.L_248:
        /*01b0*/ 	.byte	0x03, 0x19
        /*01b2*/ 	.short	0x0040


	//----- nvinfo : EIATTR_PARAM_CBANK
	.align		4
        /*01b4*/ 	.byte	0x04, 0x0a
        /*01b6*/ 	.short	(.L_250 - .L_249)
	.align		4
.L_249:
        /*01b8*/ 	.word	index@(.nv.constant0._Z27scatter_kernel_TMA_pipelineILi8ELh2EEvPKj4descPKiiPjS2_)
        /*01bc*/ 	.short	0x0380
        /*01be*/ 	.short	0x0040


	//----- nvinfo : EIATTR_SW_WAR
	.align		4
.L_250:
        /*01c0*/ 	.byte	0x04, 0x36
        /*01c2*/ 	.short	(.L_252 - .L_251)
.L_251:
        /*01c4*/ 	.word	0x00000008
.L_252:


//--------------------- .nv.info._Z27scatter_kernel_TMA_pipelineILi16ELh2EEvPKj4descPKiiPjS2_ --------------------------
	.section	.nv.info._Z27scatter_kernel_TMA_pipelineILi16ELh2EEvPKj4descPKiiPjS2_,"",@"SHT_CUDA_INFO"
	.sectionflags	@""
	.align	4


	//----- nvinfo : EIATTR_CUDA_API_VERSION
	.align		4
        /*0000*/ 	.byte	0x04, 0x37
        /*0002*/ 	.short	(.L_254 - .L_253)
.L_253:
        /*0004*/ 	.word	0x00000082


	//----- nvinfo : EIATTR_KPARAM_INFO
	.align		4
.L_254:
        /*0008*/ 	.byte	0x04, 0x17
        /*000a*/ 	.short	(.L_256 - .L_255)
.L_255:
        /*000c*/ 	.word	0x00000000
        /*0010*/ 	.short	0x0005
        /*0012*/ 	.short	0x0030
        /*0014*/ 	.byte	0x00, 0xf0, 0x41, 0x00


	//----- nvinfo : EIATTR_KPARAM_INFO
	.align		4
.L_256:
        /*0018*/ 	.byte	0x04, 0x17
        /*001a*/ 	.short	(.L_258 - .L_257)
.L_257:
        /*001c*/ 	.word	0x00000000
        /*0020*/ 	.short	0x0004
        /*0022*/ 	.short	0x0028
        /*0024*/ 	.byte	0x00, 0xf5, 0x21, 0x00


	//----- nvinfo : EIATTR_KPARAM_INFO
	.align		4
.L_258:
        /*0028*/ 	.byte	0x04, 0x17
        /*002a*/ 	.short	(.L_260 - .L_259)
.L_259:
        /*002c*/ 	.word	0x00000000
        /*0030*/ 	.short	0x0003
        /*0032*/ 	.short	0x0020
        /*0034*/ 	.byte	0x00, 0xf0, 0x11, 0x00


	//----- nvinfo : EIATTR_KPARAM_INFO
	.align		4
.L_260:
        /*0038*/ 	.byte	0x04, 0x17
        /*003a*/ 	.short	(.L_262 - .L_261)
.L_261:
        /*003c*/ 	.word	0x00000000
        /*0040*/ 	.short	0x0002
        /*0042*/ 	.short	0x0018
        /*0044*/ 	.byte	0x00, 0xf5, 0x21, 0x00


	//----- nvinfo : EIATTR_KPARAM_INFO
	.align		4
.L_262:
        /*0048*/ 	.byte	0x04, 0x17
        /*004a*/ 	.short	(.L_264 - .L_263)
.L_263:
        /*004c*/ 	.word	0x00000000
        /*0050*/ 	.short	0x0001
        /*0052*/ 	.short	0x0008
        /*0054*/ 	.byte	0x00, 0xf0, 0x41, 0x00


	//----- nvinfo : EIATTR_KPARAM_INFO
	.align		4
.L_264:
        /*0058*/ 	.byte	0x04, 0x17
        /*005a*/ 	.short	(.L_266 - .L_265)
.L_265:
        /*005c*/ 	.word	0x00000000
        /*0060*/ 	.short	0x0000
        /*0062*/ 	.short	0x0000
        /*0064*/ 	.byte	0x00, 0xf5, 0x21, 0x00


	//----- nvinfo : EIATTR_SPARSE_MMA_MASK
	.align		4
.L_266:
        /*0068*/ 	.byte	0x03, 0x50
        /*006a*/ 	.short	0x0000


	//----- nvinfo : EIATTR_MAXREG_COUNT
	.align		4
        /*006c*/ 	.byte	0x03, 0x1b
        /*006e*/ 	.short	0x00ff


	//----- nvinfo : EIATTR_NUM_BARRIERS
	.align		4
        /*0070*/ 	.byte	0x02, 0x4c
        /*0072*/ 	.byte	0x01
	.zero		1


	//----- nvinfo : EIATTR_MERCURY_ISA_VERSION
	.align		4
        /*0074*/ 	.byte	0x03, 0x5f
        /*0076*/ 	.short	0x0101


	//----- nvinfo : EIATTR_COOP_GROUP_MASK_REGIDS
	.align		4
        /*0078*/ 	.byte	0x04, 0x29
        /*007a*/ 	.short	(.L_268 - .L_267)


	//   ....[0]....
.L_267:
        /*007c*/ 	.word	0xffffffff


	//   ....[1]....
        /*0080*/ 	.word	0xffffffff


	//   ....[2]....
        /*0084*/ 	.word	0x05000007


	//----- nvinfo : EIATTR_COOP_GROUP_INSTR_OFFSETS
	.align		4
.L_268:
        /*0088*/ 	.byte	0x04, 0x28
        /*008a*/ 	.short	(.L_270 - .L_269)


	//   ....[0]....
.L_269:
        /*008c*/ 	.word	0x00000260


	//   ....[1]....
        /*0090*/ 	.word	0x00002120


	//   ....[2]....
        /*0094*/ 	.word	0x00002200


	//----- nvinfo : EIATTR_VRC_CTA_INIT_COUNT
	.align		4
.L_270:
        /*0098*/ 	.byte	0x02, 0x4a
	.zero		1
	.zero		1


	//----- nvinfo : EIATTR_MBARRIER_INSTR_OFFSETS
	.align		4
        /*009c*/ 	.byte	0x04, 0x39
        /*009e*/ 	.short	(.L_272 - .L_271)


	//   ....[0]....
.L_271:
        /*00a0*/ 	.word	0x000001c0
        /*00a4*/ 	.word	0x000000ff
        /*00a8*/ 	.word	0x00000008
        /*00ac*/ 	.short	0x0100
        /*00ae*/ 	.byte	0x07
	.zero		1


	//   ....[1]....
        /*00b0*/ 	.word	0x000001d0
        /*00b4*/ 	.word	0x000000ff
        /*00b8*/ 	.word	0x00000000
        /*00bc*/ 	.short	0x0100
        /*00be*/ 	.byte	0x07
	.zero		1


	//   ....[2]....
        /*00c0*/ 	.word	0x000001e0
        /*00c4*/ 	.word	0x000000ff
        /*00c8*/ 	.word	0x00000018
        /*00cc*/ 	.short	0x0100
        /*00ce*/ 	.byte	0x07
	.zero		1


	//   ....[3]....
        /*00d0*/ 	.word	0x000001f0
        /*00d4*/ 	.word	0x000000ff
        /*00d8*/ 	.word	0x00000010
        /*00dc*/ 	.short	0x0100
        /*00de*/ 	.byte	0x07
	.zero		1


	//   ....[4]....
        /*00e0*/ 	.word	0x00000b10
        /*00e4*/ 	.word	0x000000ff
        /*00e8*/ 	.word	0x00000008
        /*00ec*/ 	.short	0x010a
        /*00ee*/ 	.byte	0x08
	.zero		1


	//   ....[5]....
        /*00f0*/ 	.word	0x00000c90
        /*00f4*/ 	.word	0x000000ff
        /*00f8*/ 	.word	0x00000008
        /*00fc*/ 	.short	0x010a
        /*00fe*/ 	.byte	0x08
	.zero		1


	//   ....[6]....
        /*0100*/ 	.word	0x00000fb0
        /*0104*/ 	.word	0x000000ff
        /*0108*/ 	.word	0x00000000
        /*010c*/ 	.short	0x0107
        /*010e*/ 	.byte	0x08
	.zero		1


	//   ....[7]....
        /*0110*/ 	.word	0x00001000
        /*0114*/ 	.word	0x000000ff
        /*0118*/ 	.word	0x00000000
        /*011c*/ 	.short	0x0101
        /*011e*/ 	.byte	0x08
	.zero		1


	//   ....[8]....
        /*0120*/ 	.word	0x000011a0
        /*0124*/ 	.word	0x0000000e
        /*0128*/ 	.word	0x00000000
        /*012c*/ 	.short	0x010a
        /*012e*/ 	.byte	0xff
	.zero		1


	//   ....[9]....
        /*0130*/ 	.word	0x00001320
        /*0134*/ 	.word	0x0000000e
        /*0138*/ 	.word	0x00000000
        /*013c*/ 	.short	0x010a
        /*013e*/ 	.byte	0xff
	.zero		1


	//   ....[10]....
        /*0140*/ 	.word	0x000020f0
        /*0144*/ 	.word	0x00000006
        /*0148*/ 	.word	0x00000008
        /*014c*/ 	.short	0x0101
        /*014e*/ 	.byte	0xff
	.zero		1


	//   ....[11]....
        /*0150*/ 	.word	0x00002300
        /*0154*/ 	.word	0x00000006
        /*0158*/ 	.word	0x00000000
        /*015c*/ 	.short	0x0108
        /*015e*/ 	.byte	0xff
	.zero		1


	//   ....[12]....
        /*0160*/ 	.word	0x00002310
        /*0164*/ 	.word	0x00000006
        /*0168*/ 	.word	0x00000008
        /*016c*/ 	.short	0x0108
        /*016e*/ 	.byte	0xff
	.zero		1


	//   ....[13]....
        /*0170*/ 	.word	0x00002320
        /*0174*/ 	.word	0x00000006
        /*0178*/ 	.word	0x00000010
        /*017c*/ 	.short	0x0108
        /*017e*/ 	.byte	0xff
	.zero		1


	//   ....[14]....
        /*0180*/ 	.word	0x00002330
        /*0184*/ 	.word	0x00000006
        /*0188*/ 	.word	0x00000018
        /*018c*/ 	.short	0x0108
        /*018e*/ 	.byte	0xff
	.zero		1


	//----- nvinfo : EIATTR_NUM_MBARRIERS
	.align		4
.L_272:
        /*0190*/ 	.byte	0x03, 0x38
        /*0192*/ 	.short	0x0004


	//----- nvinfo : EIATTR_EXIT_INSTR_OFFSETS
	.align		4
        /*0194*/ 	.byte	0x04, 0x1c
        /*0196*/ 	.short	(.L_274 - .L_273)


	//   ....[0]....
.L_273:
        /*0198*/ 	.word	0x00002150


	//   ....[1]....
        /*019c*/ 	.word	0x00002240


	//   ....[2]....
        /*01a0*/ 	.word	0x000022f0


	//   ....[3]....
        /*01a4*/ 	.word	0x00002340


	//----- nvinfo : EIATTR_CRS_STACK_SIZE
	.align		4
.L_274:
        /*01a8*/ 	.byte	0x04, 0x1e
        /*01aa*/ 	.short	(.L_276 - .L_275)
.L_275:
        /*01ac*/ 	.word	0x00000000


	//----- nvinfo : EIATTR_CBANK_PARAM_SIZE
	.align		4
.L_276:
        /*01b0*/ 	.byte	0x03, 0x19
        /*01b2*/ 	.short	0x0040


	//----- nvinfo : EIATTR_PARAM_CBANK
	.align		4
        /*01b4*/ 	.byte	0x04, 0x0a
        /*01b6*/ 	.short	(.L_278 - .L_277)
	.align		4
.L_277:
        /*01b8*/ 	.word	index@(.nv.constant0._Z27scatter_kernel_TMA_pipelineILi16ELh2EEvPKj4descPKiiPjS2_)
        /*01bc*/ 	.short	0x0380
        /*01be*/ 	.short	0x0040


	//----- nvinfo : EIATTR_SW_WAR
	.align		4
.L_278:
        /*01c0*/ 	.byte	0x04, 0x36
        /*01c2*/ 	.short	(.L_280 - .L_279)
.L_279:
        /*01c4*/ 	.word	0x00000008
.L_280:


//--------------------- .nv.callgraph             --------------------------
	.section	.nv.callgraph,"",@"SHT_CUDA_CALLGRAPH"
	.align	4
	.sectionentsize	8
	.align		4
        /*0000*/ 	.word	0x00000000
	.align		4
        /*0004*/ 	.word	0xffffffff
	.align		4
        /*0008*/ 	.word	0x00000000
	.align		4
        /*000c*/ 	.word	0xfffffffe
	.align		4
        /*0010*/ 	.word	0x00000000
	.align		4
        /*0014*/ 	.word	0xfffffffd
	.align		4
        /*0018*/ 	.word	0x00000000
	.align		4
        /*001c*/ 	.word	0xfffffffc


//--------------------- .nv.constant4             --------------------------
	.section	.nv.constant4,"a",@progbits
	.align	8
	.align		8
.nv.constant4:
        /*0000*/ 	.dword	_ZN34_INTERNAL_c2f870b3_4_k_cu_61f1665c4cuda3std3__45__cpo5beginE
	.align		8
        /*0008*/ 	.dword	_ZN34_INTERNAL_c2f870b3_4_k_cu_61f1665c4cuda3std3__45__cpo3endE
	.align		8
        /*0010*/ 	.dword	_ZN34_INTERNAL_c2f870b3_4_k_cu_61f1665c4cuda3std3__45__cpo6cbeginE
	.align		8
        /*0018*/ 	.dword	_ZN34_INTERNAL_c2f870b3_4_k_cu_61f1665c4cuda3std3__45__cpo4cendE
	.align		8
        /*0020*/ 	.dword	_ZN34_INTERNAL_c2f870b3_4_k_cu_61f1665c4cuda3std3__45__cpo6rbeginE
	.align		8
        /*0028*/ 	.dword	_ZN34_INTERNAL_c2f870b3_4_k_cu_61f1665c4cuda3std3__45__cpo4rendE
	.align		8
        /*0030*/ 	.dword	_ZN34_INTERNAL_c2f870b3_4_k_cu_61f1665c4cuda3std3__45__cpo7crbeginE
	.align		8
        /*0038*/ 	.dword	_ZN34_INTERNAL_c2f870b3_4_k_cu_61f1665c4cuda3std3__45__cpo5crendE
	.align		8
        /*0040*/ 	.dword	_ZN34_INTERNAL_c2f870b3_4_k_cu_61f1665c4cuda3std3__436_GLOBAL__N__c2f870b3_4_k_cu_61f1665c6ignoreE
	.align		8
        /*0048*/ 	.dword	_ZN34_INTERNAL_c2f870b3_4_k_cu_61f1665c4cuda3std3__419piecewise_constructE
	.align		8
        /*0050*/ 	.dword	_ZN34_INTERNAL_c2f870b3_4_k_cu_61f1665c4cuda3std3__48in_placeE
	.align		8
        /*0058*/ 	.dword	_ZN34_INTERNAL_c2f870b3_4_k_cu_61f1665c4cuda3std3__420unreachable_sentinelE
	.align		8
        /*0060*/ 	.dword	_ZN34_INTERNAL_c2f870b3_4_k_cu_61f1665c4cuda3std3__47nulloptE
	.align		8
        /*0068*/ 	.dword	_ZN34_INTERNAL_c2f870b3_4_k_cu_61f1665c4cuda3std3__48unexpectE
	.align		8
        /*0070*/ 	.dword	_ZN34_INTERNAL_c2f870b3_4_k_cu_61f1665c4cuda3std6ranges3__45__cpo4swapE
	.align		8
        /*0078*/ 	.dword	_ZN34_INTERNAL_c2f870b3_4_k_cu_61f1665c4cuda3std6ranges3__45__cpo9iter_moveE
	.align		8
        /*0080*/ 	.dword	_ZN34_INTERNAL_c2f870b3_4_k_cu_61f1665c4cuda3std6ranges3__45__cpo5beginE
	.align		8
        /*0088*/ 	.dword	_ZN34_INTERNAL_c2f870b3_4_k_cu_61f1665c4cuda3std6ranges3__45__cpo3endE
	.align		8
        /*0090*/ 	.dword	_ZN34_INTERNAL_c2f870b3_4_k_cu_61f1665c4cuda3std6ranges3__45__cpo6cbeginE
	.align		8
        /*0098*/ 	.dword	_ZN34_INTERNAL_c2f870b3_4_k_cu_61f1665c4cuda3std6ranges3__45__cpo4cendE
	.align		8
        /*00a0*/ 	.dword	_ZN34_INTERNAL_c2f870b3_4_k_cu_61f1665c4cuda3std6ranges3__45__cpo7advanceE
	.align		8
        /*00a8*/ 	.dword	_ZN34_INTERNAL_c2f870b3_4_k_cu_61f1665c4cuda3std6ranges3__45__cpo9iter_swapE
	.align		8
        /*00b0*/ 	.dword	_ZN34_INTERNAL_c2f870b3_4_k_cu_61f1665c4cuda3std6ranges3__45__cpo4nextE
	.align		8
        /*00b8*/ 	.dword	_ZN34_INTERNAL_c2f870b3_4_k_cu_61f1665c4cuda3std6ranges3__45__cpo4prevE
	.align		8
        /*00c0*/ 	.dword	_ZN34_INTERNAL_c2f870b3_4_k_cu_61f1665c4cuda3std6ranges3__45__cpo4dataE
	.align		8
        /*00c8*/ 	.dword	_ZN34_INTERNAL_c2f870b3_4_k_cu_61f1665c4cuda3std6ranges3__45__cpo5cdataE
	.align		8
        /*00d0*/ 	.dword	_ZN34_INTERNAL_c2f870b3_4_k_cu_61f1665c4cuda3std6ranges3__45__cpo4sizeE
	.align		8
        /*00d8*/ 	.dword	_ZN34_INTERNAL_c2f870b3_4_k_cu_61f1665c4cuda3std6ranges3__45__cpo5ssizeE
	.align		8
        /*00e0*/ 	.dword	_ZN34_INTERNAL_c2f870b3_4_k_cu_61f1665c4cuda3std6ranges3__45__cpo8distanceE
	.align		8
        /*00e8*/ 	.dword	_ZN34_INTERNAL_c2f870b3_4_k_cu_61f1665c6thrust24THRUST_300001_SM_1000_NS8cuda_cub3parE
	.align		8
        /*00f0*/ 	.dword	_ZN34_INTERNAL_c2f870b3_4_k_cu_61f1665c6thrust24THRUST_300001_SM_1000_NS8cuda_cub10par_nosyncE
	.align		8
        /*00f8*/ 	.dword	_ZN34_INTERNAL_c2f870b3_4_k_cu_61f1665c6thrust24THRUST_300001_SM_1000_NS6system6detail10sequential3seqE
	.align		8
        /*0100*/ 	.dword	_ZN34_INTERNAL_c2f870b3_4_k_cu_61f1665c6thrust24THRUST_300001_SM_1000_NS6system3cpp3parE
	.align		8
        /*0108*/ 	.dword	_ZN34_INTERNAL_c2f870b3_4_k_cu_61f1665c6thrust24THRUST_300001_SM_1000_NS12placeholders2_1E
	.align		8
        /*0110*/ 	.dword	_ZN34_INTERNAL_c2f870b3_4_k_cu_61f1665c6thrust24THRUST_300001_SM_1000_NS12placeholders2_2E
	.align		8
        /*0118*/ 	.dword	_ZN34_INTERNAL_c2f870b3_4_k_cu_61f1665c6thrust24THRUST_300001_SM_1000_NS12placeholders2_3E
	.align		8
        /*0120*/ 	.dword	_ZN34_INTERNAL_c2f870b3_4_k_cu_61f1665c6thrust24THRUST_300001_SM_1000_NS12placeholders2_4E
	.align		8
        /*0128*/ 	.dword	_ZN34_INTERNAL_c2f870b3_4_k_cu_61f1665c6thrust24THRUST_300001_SM_1000_NS12placeholders2_5E
	.align		8
        /*0130*/ 	.dword	_ZN34_INTERNAL_c2f870b3_4_k_cu_61f1665c6thrust24THRUST_300001_SM_1000_NS12placeholders2_6E
	.align		8
        /*0138*/ 	.dword	_ZN34_INTERNAL_c2f870b3_4_k_cu_61f1665c6thrust24THRUST_300001_SM_1000_NS12placeholders2_7E
	.align		8
        /*0140*/ 	.dword	_ZN34_INTERNAL_c2f870b3_4_k_cu_61f1665c6thrust24THRUST_300001_SM_1000_NS12placeholders2_8E
	.align		8
        /*0148*/ 	.dword	_ZN34_INTERNAL_c2f870b3_4_k_cu_61f1665c6thrust24THRUST_300001_SM_1000_NS12placeholders2_9E
	.align		8
        /*0150*/ 	.dword	_ZN34_INTERNAL_c2f870b3_4_k_cu_61f1665c6thrust24THRUST_300001_SM_1000_NS12placeholders3_10E
	.align		8
        /*0158*/ 	.dword	_ZN34_INTERNAL_c2f870b3_4_k_cu_61f1665c6thrust24THRUST_300001_SM_1000_NS3seqE
	.align		8
        /*0160*/ 	.dword	_ZN34_INTERNAL_c2f870b3_4_k_cu_61f1665c6thrust24THRUST_300001_SM_1000_NS6deviceE


//--------------------- .text._ZN3cub18CUB_300001_SM_10006detail8for_each13static_kernelINS2_12policy_hub_t12policy_500_tElN6thrust24THRUST_300001_SM_1000_NS8cuda_cub13__swap_ranges6swap_fIPjNS7_16reverse_iteratorISB_EEEEEEvT0_T1_ --------------------------
	.section	.text._ZN3cub18CUB_300001_SM_10006detail8for_each13static_kernelINS2_12policy_hub_t12policy_500_tElN6thrust24THRUST_300001_SM_1000_NS8cuda_cub13__swap_ranges6swap_fIPjNS7_16reverse_iteratorISB_EEEEEEvT0_T1_,"ax",@progbits
	.align	128
        .global         _ZN3cub18CUB_300001_SM_10006detail8for_each13static_kernelINS2_12policy_hub_t12policy_500_tElN6thrust24THRUST_300001_SM_1000_NS8cuda_cub13__swap_ranges6swap_fIPjNS7_16reverse_iteratorISB_EEEEEEvT0_T1_
        .type           _ZN3cub18CUB_300001_SM_10006detail8for_each13static_kernelINS2_12policy_hub_t12policy_500_tElN6thrust24THRUST_300001_SM_1000_NS8cuda_cub13__swap_ranges6swap_fIPjNS7_16reverse_iteratorISB_EEEEEEvT0_T1_,@function
        .size           _ZN3cub18CUB_300001_SM_10006detail8for_each13static_kernelINS2_12policy_hub_t12policy_500_tElN6thrust24THRUST_300001_SM_1000_NS8cuda_cub13__swap_ranges6swap_fIPjNS7_16reverse_iteratorISB_EEEEEEvT0_T1_,(.L_x_139 - _ZN3cub18CUB_300001_SM_10006detail8for_each13static_kernelINS2_12policy_hub_t12policy_500_tElN6thrust24THRUST_300001_SM_1000_NS8cuda_cub13__swap_ranges6swap_fIPjNS7_16reverse_iteratorISB_EEEEEEvT0_T1_)
        .other          _ZN3cub18CUB_300001_SM_10006detail8for_each13static_kernelINS2_12policy_hub_t12policy_500_tElN6thrust24THRUST_300001_SM_1000_NS8cuda_cub13__swap_ranges6swap_fIPjNS7_16reverse_iteratorISB_EEEEEEvT0_T1_,@"STO_CUDA_ENTRY STV_DEFAULT"
_ZN3cub18CUB_300001_SM_10006detail8for_each13static_kernelINS2_12policy_hub_t12policy_500_tElN6thrust24THRUST_300001_SM_1000_NS8cuda_cub13__swap_ranges6swap_fIPjNS7_16reverse_iteratorISB_EEEEEEvT0_T1_:
.text._ZN3cub18CUB_300001_SM_10006detail8for_each13static_kernelINS2_12policy_hub_t12policy_500_tElN6thrust24THRUST_300001_SM_1000_NS8cuda_cub13__swap_ranges6swap_fIPjNS7_16reverse_iteratorISB_EEEEEEvT0_T1_:
[----:B------:R-:W-:Y:S08]  /*0000*/  LDC R1, c[0x0][0x37c] ;  /* 0x0000df00ff017b82 */ /* 0x000ff00000000800 */
[----:B------:R-:W0:Y:S01]  /*0010*/  S2UR UR4, SR_CTAID.X ;  /* 0x00000000000479c3 */ /* 0x000e220000002500 */
[----:B------:R-:W1:Y:S01]  /*0020*/  LDCU.64 UR6, c[0x0][0x380] ;  /* 0x00007000ff0677ac */ /* 0x000e620008000a00 */
[----:B------:R-:W2:Y:S01]  /*0030*/  LDCU.64 UR8, c[0x0][0x358] ;  /* 0x00006b00ff0877ac */ /* 0x000ea20008000a00 */
[----:B0-----:R-:W-:-:S04]  /*0040*/  UIMAD.WIDE.U32 UR4, UR4, 0x200, URZ ;  /* 0x00000200040478a5 */ /* 0x001fc8000f8e00ff */
[----:B-1----:R-:W-:-:S04]  /*0050*/  UIADD3 UR6, UP0, UPT, -UR4, UR6, URZ ;  /* 0x0000000604067290 */ /* 0x002fc8000ff1e1ff */
[----:B------:R-:W-:Y:S02]  /*0060*/  UIADD3.X UR7, UPT, UPT, ~UR5, UR7, URZ, UP0, !UPT ;  /* 0x0000000705077290 */ /* 0x000fe400087fe5ff */
[----:B------:R-:W-:-:S04]  /*0070*/  UISETP.GE.U32.AND UP0, UPT, UR6, 0x200, UPT ;  /* 0x000002000600788c */ /* 0x000fc8000bf06070 */
[----:B------:R-:W-:-:S09]  /*0080*/  UISETP.GE.AND.EX UP0, UPT, UR7, URZ, UPT, UP0 ;  /* 0x000000ff0700728c */ /* 0x000fd2000bf06300 */
[----:B--2---:R-:W-:Y:S05]  /*0090*/  BRA.U !UP0, `(.L_x_0) ;  /* 0x0000000108507547 */ /* 0x004fea000b800000 */
[----:B------:R-:W0:Y:S01]  /*00a0*/  S2R R0, SR_TID.X ;  /* 0x0000000000007919 */ /* 0x000e220000002100 */
[----:B------:R-:W1:Y:S01]  /*00b0*/  LDCU.64 UR10, c[0x0][0x388] ;  /* 0x00007100ff0a77ac */ /* 0x000e620008000a00 */
[----:B------:R-:W2:Y:S01]  /*00c0*/  LDCU.64 UR12, c[0x0][0x390] ;  /* 0x00007200ff0c77ac */ /* 0x000ea20008000a00 */
[----:B0-----:R-:W-:-:S05]  /*00d0*/  IADD3 R0, P0, PT, R0, UR4, RZ ;  /* 0x0000000400007c10 */ /* 0x001fca000ff1e0ff */
[----:B------:R-:W-:Y:S02]  /*00e0*/  IMAD.SHL.U32 R4, R0, 0x4, RZ ;  /* 0x0000000400047824 */ /* 0x000fe400078e00ff */
[----:B------:R-:W-:-:S03]  /*00f0*/  IMAD.X R3, RZ, RZ, UR5, P0 ;  /* 0x00000005ff037e24 */ /* 0x000fc600080e06ff */
[----:B-1----:R-:W-:Y:S02]  /*0100*/  IADD3 R2, P0, PT, R4, UR10, RZ ;  /* 0x0000000a04027c10 */ /* 0x002fe4000ff1e0ff */
[----:B------:R-:W-:Y:S02]  /*0110*/  SHF.L.U64.HI R0, R0, 0x2, R3 ;  /* 0x0000000200007819 */ /* 0x000fe40000010203 */
[----:B--2---:R-:W-:Y:S02]  /*0120*/  IADD3 R4, P1, PT, -R4, UR12, RZ ;  /* 0x0000000c04047c10 */ /* 0x004fe4000ff3e1ff */
[C---:B------:R-:W-:Y:S02]  /*0130*/  IADD3.X R3, PT, PT, R0.reuse, UR11, RZ, P0, !PT ;  /* 0x0000000b00037c10 */ /* 0x040fe400087fe4ff */
[----:B------:R-:W-:-:S03]  /*0140*/  IADD3.X R5, PT, PT, ~R0, UR13, RZ, P1, !PT ;  /* 0x0000000d00057c10 */ /* 0x000fc60008ffe5ff */
[----:B------:R-:W2:Y:S04]  /*0150*/  LDG.E R7, desc[UR8][R2.64] ;  /* 0x0000000802077981 */ /* 0x000ea8000c1e1900 */
[----:B------:R-:W3:Y:S04]  /*0160*/  LDG.E R9, desc[UR8][R4.64+-0x4] ;  /* 0xfffffc0804097981 */ /* 0x000ee8000c1e1900 */
[----:B---3--:R-:W-:Y:S04]  /*0170*/  STG.E desc[UR8][R2.64], R9 ;  /* 0x0000000902007986 */ /* 0x008fe8000c101908 */
[----:B--2---:R-:W-:Y:S04]  /*0180*/  STG.E desc[UR8][R4.64+-0x4], R7 ;  /* 0xfffffc0704007986 */ /* 0x004fe8000c101908 */
[----:B------:R-:W2:Y:S04]  /*0190*/  LDG.E R13, desc[UR8][R4.64+-0x404] ;  /* 0xfffbfc08040d7981 */ /* 0x000ea8000c1e1900 */
[----:B------:R-:W3:Y:S04]  /*01a0*/  LDG.E R11, desc[UR8][R2.64+0x400] ;  /* 0x00040008020b7981 */ /* 0x000ee8000c1e1900 */
[----:B--2---:R-:W-:Y:S04]  /*01b0*/  STG.E desc[UR8][R2.64+0x400], R13 ;  /* 0x0004000d02007986 */ /* 0x004fe8000c101908 */
[----:B---3--:R-:W-:Y:S01]  /*01c0*/  STG.E desc[UR8][R4.64+-0x404], R11 ;  /* 0xfffbfc0b04007986 */ /* 0x008fe2000c101908 */
[----:B------:R-:W-:Y:S05]  /*01d0*/  EXIT ;  /* 0x000000000000794d */ /* 0x000fea0003800000 */
.L_x_0:
[----:B------:R-:W0:Y:S01]  /*01e0*/  S2R R0, SR_TID.X ;  /* 0x0000000000007919 */ /* 0x000e220000002100 */
[----:B------:R-:W-:Y:S01]  /*01f0*/  USHF.R.S32.HI UR7, URZ, 0x1f, UR6 ;  /* 0x0000001fff077899 */ /* 0x000fe20008011406 */
[----:B------:R-:W-:Y:S05]  /*0200*/  BSSY.RECONVERGENT B0, `(.L_x_1) ;  /* 0x0000017000007945 */ /* 0x000fea0003800200 */
[----:B------:R-:W-:Y:S01]  /*0210*/  IMAD.U32 R3, RZ, RZ, UR7 ;  /* 0x00000007ff037e24 */ /* 0x000fe2000f8e00ff */
[C---:B0-----:R-:W-:Y:S01]  /*0220*/  ISETP.LT.U32.AND P1, PT, R0.reuse, UR6, PT ;  /* 0x0000000600007c0c */ /* 0x041fe2000bf21070 */
[----:B------:R-:W-:-:S03]  /*0230*/  VIADD R2, R0, 0x100 ;  /* 0x0000010000027836 */ /* 0x000fc60000000000 */
[----:B------:R-:W-:Y:S02]  /*0240*/  ISETP.GT.AND.EX P1, PT, R3, RZ, PT, P1 ;  /* 0x000000ff0300720c */ /* 0x000fe40003f24310 */
[----:B------:R-:W-:Y:S01]  /*0250*/  ISETP.LT.U32.AND P0, PT, R2, UR6, PT ;  /* 0x0000000602007c0c */ /* 0x000fe2000bf01070 */
[----:B------:R-:W-:-:S05]  /*0260*/  IMAD.U32 R2, RZ, RZ, UR7 ;  /* 0x00000007ff027e24 */ /* 0x000fca000f8e00ff */
[----:B------:R-:W-:-:S05]  /*0270*/  ISETP.GT.AND.EX P0, PT, R2, RZ, PT, P0 ;  /* 0x000000ff0200720c */ /* 0x000fca0003f04300 */
[----:B------:R-:W-:Y:S08]  /*0280*/  @!P1 BRA `(.L_x_2) ;  /* 0x0000000000389947 */ /* 0x000ff00003800000 */
[----:B------:R-:W0:Y:S01]  /*0290*/  LDCU.64 UR10, c[0x0][0x388] ;  /* 0x00007100ff0a77ac */ /* 0x000e220008000a00 */
[----:B------:R-:W-:Y:S01]  /*02a0*/  IADD3 R2, P1, PT, R0, UR4, RZ ;  /* 0x0000000400027c10 */ /* 0x000fe2000ff3e0ff */
[----:B------:R-:W1:Y:S04]  /*02b0*/  LDCU.64 UR12, c[0x0][0x390] ;  /* 0x00007200ff0c77ac */ /* 0x000e680008000a00 */
[----:B------:R-:W-:Y:S02]  /*02c0*/  IMAD.X R3, RZ, RZ, UR5, P1 ;  /* 0x00000005ff037e24 */ /* 0x000fe400088e06ff */
[----:B------:R-:W-:-:S03]  /*02d0*/  IMAD.SHL.U32 R4, R2, 0x4, RZ ;  /* 0x0000000402047824 */ /* 0x000fc600078e00ff */
[----:B------:R-:W-:Y:S02]  /*02e0*/  SHF.L.U64.HI R5, R2, 0x2, R3 ;  /* 0x0000000202057819 */ /* 0x000fe40000010203 */
[C---:B0-----:R-:W-:Y:S02]  /*02f0*/  IADD3 R2, P1, PT, R4.reuse, UR10, RZ ;  /* 0x0000000a04027c10 */ /* 0x041fe4000ff3e0ff */
[----:B-1----:R-:W-:Y:S02]  /*0300*/  IADD3 R4, P2, PT, -R4, UR12, RZ ;  /* 0x0000000c04047c10 */ /* 0x002fe4000ff5e1ff */
[C---:B------:R-:W-:Y:S02]  /*0310*/  IADD3.X R3, PT, PT, R5.reuse, UR11, RZ, P1, !PT ;  /* 0x0000000b05037c10 */ /* 0x040fe40008ffe4ff */
[----:B------:R-:W-:-:S03]  /*0320*/  IADD3.X R5, PT, PT, ~R5, UR13, RZ, P2, !PT ;  /* 0x0000000d05057c10 */ /* 0x000fc600097fe5ff */
[----:B------:R-:W2:Y:S04]  /*0330*/  LDG.E R7, desc[UR8][R2.64] ;  /* 0x0000000802077981 */ /* 0x000ea8000c1e1900 */
[----:B------:R-:W3:Y:S04]  /*0340*/  LDG.E R9, desc[UR8][R4.64+-0x4] ;  /* 0xfffffc0804097981 */ /* 0x000ee8000c1e1900 */
[----:B---3--:R0:W-:Y:S04]  /*0350*/  STG.E desc[UR8][R2.64], R9 ;  /* 0x0000000902007986 */ /* 0x0081e8000c101908 */
[----:B--2---:R0:W-:Y:S02]  /*0360*/  STG.E desc[UR8][R4.64+-0x4], R7 ;  /* 0xfffffc0704007986 */ /* 0x0041e4000c101908 */
.L_x_2:
[----:B------:R-:W-:Y:S05]  /*0370*/  BSYNC.RECONVERGENT B0 ;  /* 0x0000000000007941 */ /* 0x000fea0003800200 */
.L_x_1:
[----:B------:R-:W-:Y:S05]  /*0380*/  @!P0 EXIT ;  /* 0x000000000000894d */ /* 0x000fea0003800000 */
[----:B------:R-:W1:Y:S01]  /*0390*/  LDCU.64 UR6, c[0x0][0x388] ;  /* 0x00007100ff0677ac */ /* 0x000e620008000a00 */
[----:B------:R-:W-:Y:S01]  /*03a0*/  IADD3 R0, P0, PT, R0, UR4, RZ ;  /* 0x0000000400007c10 */ /* 0x000fe2000ff1e0ff */
[----:B------:R-:W2:Y:S04]  /*03b0*/  LDCU.64 UR10, c[0x0][0x390] ;  /* 0x00007200ff0a77ac */ /* 0x000ea80008000a00 */
[----:B0-----:R-:W-:Y:S02]  /*03c0*/  IMAD.SHL.U32 R4, R0, 0x4, RZ ;  /* 0x0000000400047824 */ /* 0x001fe400078e00ff */
[----:B------:R-:W-:-:S05]  /*03d0*/  IMAD.X R3, RZ, RZ, UR5, P0 ;  /* 0x00000005ff037e24 */ /* 0x000fca00080e06ff */
[----:B------:R-:W-:Y:S02]  /*03e0*/  SHF.L.U64.HI R0, R0, 0x2, R3 ;  /* 0x0000000200007819 */ /* 0x000fe40000010203 */
[C---:B-1----:R-:W-:Y:S02]  /*03f0*/  IADD3 R2, P0, PT, R4.reuse, UR6, RZ ;  /* 0x0000000604027c10 */ /* 0x042fe4000ff1e0ff */
[----:B--2---:R-:W-:Y:S02]  /*0400*/  IADD3 R4, P1, PT, -R4, UR10, RZ ;  /* 0x0000000a04047c10 */ /* 0x004fe4000ff3e1ff */
[C---:B------:R-:W-:Y:S02]  /*0410*/  IADD3.X R3, PT, PT, R0.reuse, UR7, RZ, P0, !PT ;  /* 0x0000000700037c10 */ /* 0x040fe400087fe4ff */
[----:B------:R-:W-:-:S03]  /*0420*/  IADD3.X R5, PT, PT, ~R0, UR11, RZ, P1, !PT ;  /* 0x0000000b00057c10 */ /* 0x000fc60008ffe5ff */
[----:B------:R-:W2:Y:S04]  /*0430*/  LDG.E R7, desc[UR8][R2.64+0x400] ;  /* 0x0004000802077981 */ /* 0x000ea8000c1e1900 */
[----:B------:R-:W3:Y:S04]  /*0440*/  LDG.E R9, desc[UR8][R4.64+-0x404] ;  /* 0xfffbfc0804097981 */ /* 0x000ee8000c1e1900 */
[----:B---3--:R-:W-:Y:S04]  /*0450*/  STG.E desc[UR8][R2.64+0x400], R9 ;  /* 0x0004000902007986 */ /* 0x008fe8000c101908 */
[----:B--2---:R-:W-:Y:S01]  /*0460*/  STG.E desc[UR8][R4.64+-0x404], R7 ;  /* 0xfffbfc0704007986 */ /* 0x004fe2000c101908 */
[----:B------:R-:W-:Y:S05]  /*0470*/  EXIT ;  /* 0x000000000000794d */ /* 0x000fea0003800000 */
.L_x_3:
[----:B------:R-:W-:-:S00]  /*0480*/  BRA `(.L_x_3) ;  /* 0xfffffffc00fc7947 */ /* 0x000fc0000383ffff */
[----:B------:R-:W-:-:S00]  /*0490*/  NOP ;  /* 0x0000000000007918 */ /* 0x000fc00000000000 */
        /* <DEDUP_REMOVED lines=14> */
.L_x_139:


//--------------------- .text._ZN3cub18CUB_300001_SM_10006detail8for_each13static_kernelINS2_12policy_hub_t12policy_500_tElN6thrust24THRUST_300001_SM_1000_NS8cuda_cub10__tabulate7functorIPjNS7_6system6detail7generic6detail22compute_sequence_valueIivEElEEEEvT0_T1_ --------------------------
	.section	.text._ZN3cub18CUB_300001_SM_10006detail8for_each13static_kernelINS2_12policy_hub_t12policy_500_tElN6thrust24THRUST_300001_SM_1000_NS8cuda_cub10__tabulate7functorIPjNS7_6system6detail7generic6detail22compute_sequence_valueIivEElEEEEvT0_T1_,"ax",@progbits
	.align	128
        .global         _ZN3cub18CUB_300001_SM_10006detail8for_each13static_kernelINS2_12policy_hub_t12policy_500_tElN6thrust24THRUST_300001_SM_1000_NS8cuda_cub10__tabulate7functorIPjNS7_6system6detail7generic6detail22compute_sequence_valueIivEElEEEEvT0_T1_
        .type           _ZN3cub18CUB_300001_SM_10006detail8for_each13static_kernelINS2_12policy_hub_t12policy_500_tElN6thrust24THRUST_300001_SM_1000_NS8cuda_cub10__tabulate7functorIPjNS7_6system6detail7generic6detail22compute_sequence_valueIivEElEEEEvT0_T1_,@function
        .size           _ZN3cub18CUB_300001_SM_10006detail8for_each13static_kernelINS2_12policy_hub_t12policy_500_tElN6thrust24THRUST_300001_SM_1000_NS8cuda_cub10__tabulate7functorIPjNS7_6system6detail7generic6detail22compute_sequence_valueIivEElEEEEvT0_T1_,(.L_x_140 - _ZN3cub18CUB_300001_SM_10006detail8for_each13static_kernelINS2_12policy_hub_t12policy_500_tElN6thrust24THRUST_300001_SM_1000_NS8cuda_cub10__tabulate7functorIPjNS7_6system6detail7generic6detail22compute_sequence_valueIivEElEEEEvT0_T1_)
        .other          _ZN3cub18CUB_300001_SM_10006detail8for_each13static_kernelINS2_12policy_hub_t12policy_500_tElN6thrust24THRUST_300001_SM_1000_NS8cuda_cub10__tabulate7functorIPjNS7_6system6detail7generic6detail22compute_sequence_valueIivEElEEEEvT0_T1_,@"STO_CUDA_ENTRY STV_DEFAULT"
_ZN3cub18CUB_300001_SM_10006detail8for_each13static_kernelINS2_12policy_hub_t12policy_500_tElN6thrust24THRUST_300001_SM_1000_NS8cuda_cub10__tabulate7functorIPjNS7_6system6detail7generic6detail22compute_sequence_valueIivEElEEEEvT0_T1_:
.text._ZN3cub18CUB_300001_SM_10006detail8for_each13static_kernelINS2_12policy_hub_t12policy_500_tElN6thrust24THRUST_300001_SM_1000_NS8cuda_cub10__tabulate7functorIPjNS7_6system6detail7generic6detail22compute_sequence_valueIivEElEEEEvT0_T1_:
        /* <DEDUP_REMOVED lines=11> */
[----:B------:R-:W1:Y:S01]  /*00b0*/  LDC.64 R6, c[0x0][0x390] ;  /* 0x0000e400ff067b82 */ /* 0x000e620000000a00 */
[----:B------:R-:W2:Y:S01]  /*00c0*/  LDCU.64 UR10, c[0x0][0x388] ;  /* 0x00007100ff0a77ac */ /* 0x000ea20008000a00 */
[----:B0-----:R-:W-:-:S05]  /*00d0*/  IADD3 R5, P0, PT, R0, UR4, RZ ;  /* 0x0000000400057c10 */ /* 0x001fca000ff1e0ff */
[----:B------:R-:W-:Y:S01]  /*00e0*/  IMAD.X R4, RZ, RZ, UR5, P0 ;  /* 0x00000005ff047e24 */ /* 0x000fe200080e06ff */
[C---:B--2---:R-:W-:Y:S01]  /*00f0*/  LEA R2, P0, R5.reuse, UR10, 0x2 ;  /* 0x0000000a05027c11 */ /* 0x044fe2000f8010ff */
[----:B------:R-:W-:-:S03]  /*0100*/  VIADD R0, R5, 0x100 ;  /* 0x0000010005007836 */ /* 0x000fc60000000000 */
[C---:B------:R-:W-:Y:S01]  /*0110*/  LEA.HI.X R3, R5.reuse, UR11, R4, 0x2, P0 ;  /* 0x0000000b05037c11 */ /* 0x040fe200080f1404 */
[-CC-:B-1----:R-:W-:Y:S02]  /*0120*/  IMAD R5, R5, R7.reuse, R6.reuse ;  /* 0x0000000705057224 */ /* 0x182fe400078e0206 */
[----:B------:R-:W-:-:S03]  /*0130*/  IMAD R7, R0, R7, R6 ;  /* 0x0000000700077224 */ /* 0x000fc600078e0206 */
[----:B------:R-:W-:Y:S04]  /*0140*/  STG.E desc[UR8][R2.64], R5 ;  /* 0x0000000502007986 */ /* 0x000fe8000c101908 */
[----:B------:R-:W-:Y:S01]  /*0150*/  STG.E desc[UR8][R2.64+0x400], R7 ;  /* 0x0004000702007986 */ /* 0x000fe2000c101908 */
[----:B------:R-:W-:Y:S05]  /*0160*/  EXIT ;  /* 0x000000000000794d */ /* 0x000fea0003800000 */
.L_x_4:
[----:B------:R-:W0:Y:S01]  /*0170*/  S2R R2, SR_TID.X ;  /* 0x0000000000027919 */ /* 0x000e220000002100 */
[----:B------:R-:W-:Y:S01]  /*0180*/  USHF.R.S32.HI UR7, URZ, 0x1f, UR6 ;  /* 0x0000001fff077899 */ /* 0x000fe20008011406 */
[----:B------:R-:W-:Y:S05]  /*0190*/  BSSY.RECONVERGENT B0, `(.L_x_5) ;  /* 0x0000011000007945 */ /* 0x000fea0003800200 */
[----:B------:R-:W-:Y:S02]  /*01a0*/  IMAD.U32 R3, RZ, RZ, UR7 ;  /* 0x00000007ff037e24 */ /* 0x000fe4000f8e00ff */
[----:B------:R-:W-:Y:S01]  /*01b0*/  IMAD.U32 R4, RZ, RZ, UR7 ;  /* 0x00000007ff047e24 */ /* 0x000fe2000f8e00ff */
[C---:B0-----:R-:W-:Y:S01]  /*01c0*/  ISETP.LT.U32.AND P0, PT, R2.reuse, UR6, PT ;  /* 0x0000000602007c0c */ /* 0x041fe2000bf01070 */
[----:B------:R-:W-:-:S03]  /*01d0*/  VIADD R0, R2, 0x100 ;  /* 0x0000010002007836 */ /* 0x000fc60000000000 */
[----:B------:R-:W-:Y:S02]  /*01e0*/  ISETP.GT.AND.EX P0, PT, R3, RZ, PT, P0 ;  /* 0x000000ff0300720c */ /* 0x000fe40003f04300 */
[----:B------:R-:W-:-:S04]  /*01f0*/  ISETP.LT.U32.AND P1, PT, R0, UR6, PT ;  /* 0x0000000600007c0c */ /* 0x000fc8000bf21070 */
[----:B------:R-:W-:-:S07]  /*0200*/  ISETP.GT.AND.EX P1, PT, R4, RZ, PT, P1 ;  /* 0x000000ff0400720c */ /* 0x000fce0003f24310 */
[----:B------:R-:W-:Y:S06]  /*0210*/  @!P0 BRA `(.L_x_6) ;  /* 0x0000000000208947 */ /* 0x000fec0003800000 */
[----:B------:R-:W0:Y:S01]  /*0220*/  LDC.64 R6, c[0x0][0x390] ;  /* 0x0000e400ff067b82 */ /* 0x000e220000000a00 */
[----:B------:R-:W1:Y:S01]  /*0230*/  LDCU.64 UR10, c[0x0][0x388] ;  /* 0x00007100ff0a77ac */ /* 0x000e620008000a00 */
[----:B------:R-:W-:-:S05]  /*0240*/  IADD3 R4, P0, PT, R2, UR4, RZ ;  /* 0x0000000402047c10 */ /* 0x000fca000ff1e0ff */
[----:B------:R-:W-:Y:S01]  /*0250*/  IMAD.X R3, RZ, RZ, UR5, P0 ;  /* 0x00000005ff037e24 */ /* 0x000fe200080e06ff */
[----:B-1----:R-:W-:-:S04]  /*0260*/  LEA R2, P0, R4, UR10, 0x2 ;  /* 0x0000000a04027c11 */ /* 0x002fc8000f8010ff */
[C---:B------:R-:W-:Y:S01]  /*0270*/  LEA.HI.X R3, R4.reuse, UR11, R3, 0x2, P0 ;  /* 0x0000000b04037c11 */ /* 0x040fe200080f1403 */
[----:B0-----:R-:W-:-:S05]  /*0280*/  IMAD R7, R4, R7, R6 ;  /* 0x0000000704077224 */ /* 0x001fca00078e0206 */
[----:B------:R0:W-:Y:S03]  /*0290*/  STG.E desc[UR8][R2.64], R7 ;  /* 0x0000000702007986 */ /* 0x0001e6000c101908 */
.L_x_6:
[----:B------:R-:W-:Y:S05]  /*02a0*/  BSYNC.RECONVERGENT B0 ;  /* 0x0000000000007941 */ /* 0x000fea0003800200 */
.L_x_5:
[----:B------:R-:W-:Y:S05]  /*02b0*/  @!P1 EXIT ;  /* 0x000000000000994d */ /* 0x000fea0003800000 */
[----:B------:R-:W1:Y:S01]  /*02c0*/  LDC.64 R4, c[0x0][0x390] ;  /* 0x0000e400ff047b82 */ /* 0x000e620000000a00 */
[----:B------:R-:W2:Y:S01]  /*02d0*/  LDCU.64 UR6, c[0x0][0x388] ;  /* 0x00007100ff0677ac */ /* 0x000ea20008000a00 */
[----:B------:R-:W-:-:S05]  /*02e0*/  IADD3 R0, P0, PT, R0, UR4, RZ ;  /* 0x0000000400007c10 */ /* 0x000fca000ff1e0ff */
[----:B0-----:R-:W-:Y:S01]  /*02f0*/  IMAD.X R3, RZ, RZ, UR5, P0 ;  /* 0x00000005ff037e24 */ /* 0x001fe200080e06ff */
[----:B--2---:R-:W-:-:S04]  /*0300*/  LEA R2, P0, R0, UR6, 0x2 ;  /* 0x0000000600027c11 */ /* 0x004fc8000f8010ff */
[C---:B------:R-:W-:Y:S01]  /*0310*/  LEA.HI.X R3, R0.reuse, UR7, R3, 0x2, P0 ;  /* 0x0000000700037c11 */ /* 0x040fe200080f1403 */
[----:B-1----:R-:W-:-:S05]  /*0320*/  IMAD R5, R0, R5, R4 ;  /* 0x0000000500057224 */ /* 0x002fca00078e0204 */
[----:B------:R-:W-:Y:S01]  /*0330*/  STG.E desc[UR8][R2.64], R5 ;  /* 0x0000000502007986 */ /* 0x000fe2000c101908 */
[----:B------:R-:W-:Y:S05]  /*0340*/  EXIT ;  /* 0x000000000000794d */ /* 0x000fea0003800000 */
.L_x_7:
        /* <DEDUP_REMOVED lines=11> */
.L_x_140:


//--------------------- .text._ZN3cub18CUB_300001_SM_10006detail11EmptyKernelIvEEvv --------------------------
	.section	.text._ZN3cub18CUB_300001_SM_10006detail11EmptyKernelIvEEvv,"ax",@progbits
	.align	128
        .global         _ZN3cub18CUB_300001_SM_10006detail11EmptyKernelIvEEvv
        .type           _ZN3cub18CUB_300001_SM_10006detail11EmptyKernelIvEEvv,@function
        .size           _ZN3cub18CUB_300001_SM_10006detail11EmptyKernelIvEEvv,(.L_x_141 - _ZN3cub18CUB_300001_SM_10006detail11EmptyKernelIvEEvv)
        .other          _ZN3cub18CUB_300001_SM_10006detail11EmptyKernelIvEEvv,@"STO_CUDA_ENTRY STV_DEFAULT"
_ZN3cub18CUB_300001_SM_10006detail11EmptyKernelIvEEvv:
.text._ZN3cub18CUB_300001_SM_10006detail11EmptyKernelIvEEvv:
[----:B------:R-:W-:Y:S01]  /*0000*/  LDC R1, c[0x0][0x37c] ;  /* 0x0000df00ff017b82 */ /* 0x000fe20000000800 */
[----:B------:R-:W-:Y:S05]  /*0010*/  EXIT ;  /* 0x000000000000794d */ /* 0x000fea0003800000 */
.L_x_8:
        /* <DEDUP_REMOVED lines=14> */
.L_x_141:


//--------------------- .text._Z27scatter_kernel_TMA_pipelineILi1ELh2EEvPKj4descPKiiPjS2_ --------------------------
	.section	.text._Z27scatter_kernel_TMA_pipelineILi1ELh2EEvPKj4descPKiiPjS2_,"ax",@progbits
	.align	128
        .global         _Z27scatter_kernel_TMA_pipelineILi1ELh2EEvPKj4descPKiiPjS2_
        .type           _Z27scatter_kernel_TMA_pipelineILi1ELh2EEvPKj4descPKiiPjS2_,@function
        .size           _Z27scatter_kernel_TMA_pipelineILi1ELh2EEvPKj4descPKiiPjS2_,(.L_x_134 - _Z27scatter_kernel_TMA_pipelineILi1ELh2EEvPKj4descPKiiPjS2_)
        .other          _Z27scatter_kernel_TMA_pipelineILi1ELh2EEvPKj4descPKiiPjS2_,@"STO_CUDA_ENTRY STV_DEFAULT"
_Z27scatter_kernel_TMA_pipelineILi1ELh2EEvPKj4descPKiiPjS2_:
.text._Z27scatter_kernel_TMA_pipelineILi1ELh2EEvPKj4descPKiiPjS2_:
[----:B------:R-:W-:Y:S01]  /*0000*/  LDC R1, c[0x0][0x37c] ;  /* 0x0000df00ff017b82 */ /* 0x000fe20000000800 */
[----:B------:R-:W0:Y:S07]  /*0010*/  S2R R9, SR_TID.Y ;  /* 0x0000000000097919 */ /* 0x000e2e0000002200 */
[----:B------:R-:W1:Y:S01]  /*0020*/  LDC R5, c[0x0][0x360] ;  /* 0x0000d800ff057b82 */ /* 0x000e620000000800 */
[----:B------:R-:W2:Y:S01]  /*0030*/  LDCU.64 UR12, c[0x0][0x358] ;  /* 0x00006b00ff0c77ac */ /* 0x000ea20008000a00 */
[----:B------:R-:W-:Y:S01]  /*0040*/  BSSY.RECONVERGENT B0, `(.L_x_9) ;  /* 0x000001e000007945 */ /* 0x000fe20003800200 */
[----:B------:R-:W0:Y:S01]  /*0050*/  S2R R4, SR_TID.Z ;  /* 0x0000000000047919 */ /* 0x000e220000002300 */
[----:B------:R-:W3:Y:S04]  /*0060*/  S2R R3, SR_TID.X ;  /* 0x0000000000037919 */ /* 0x000ee80000002100 */
[----:B------:R-:W0:Y:S08]  /*0070*/  LDC R0, c[0x0][0x364] ;  /* 0x0000d900ff007b82 */ /* 0x000e300000000800 */
[----:B------:R-:W4:Y:S01]  /*0080*/  LDC R7, c[0x0][0x368] ;  /* 0x0000da00ff077b82 */ /* 0x000f220000000800 */
[----:B0-----:R-:W-:-:S02]  /*0090*/  IMAD R4, R0, R4, R9 ;  /* 0x0000000400047224 */ /* 0x001fc400078e0209 */
[----:B-1----:R-:W-:Y:S02]  /*00a0*/  IMAD R0, R5, R0, RZ ;  /* 0x0000000005007224 */ /* 0x002fe400078e02ff */
[----:B------:R-:W-:Y:S02]  /*00b0*/  IMAD R4, R4, R5, RZ ;  /* 0x0000000504047224 */ /* 0x000fe400078e02ff */
[----:B----4-:R-:W-:-:S03]  /*00c0*/  IMAD R0, R0, R7, RZ ;  /* 0x0000000700007224 */ /* 0x010fc600078e02ff */
[----:B---3--:R-:W-:-:S13]  /*00d0*/  LOP3.LUT P0, RZ, R4, R3, RZ, 0xfc, !PT ;  /* 0x0000000304ff7212 */ /* 0x008fda000780fcff */
[----:B--2---:R-:W-:Y:S05]  /*00e0*/  @P0 BRA `(.L_x_10) ;  /* 0x00000000004c0947 */ /* 0x004fea0003800000 */
[----:B------:R-:W0:Y:S01]  /*00f0*/  S2UR UR8, SR_CgaCtaId ;  /* 0x00000000000879c3 */ /* 0x000e220000008800 */
[----:B------:R-:W-:Y:S01]  /*0100*/  R2UR UR6, R0 ;  /* 0x00000000000672ca */ /* 0x000fe200000e0000 */
[----:B------:R-:W-:-:S06]  /*0110*/  UMOV UR4, 0x400 ;  /* 0x0000040000047882 */ /* 0x000fcc0000000000 */
[----:B------:R-:W1:Y:S06]  /*0120*/  S2UR UR9, SR_SWINHI ;  /* 0x00000000000979c3 */ /* 0x000e6c0000002f00 */
[----:B------:R-:W-:-:S04]  /*0130*/  UIADD3 UR6, UPT, UPT, -UR6, 0x100000, URZ ;  /* 0x0010000006067890 */ /* 0x000fc8000fffe1ff */
[----:B------:R-:W-:Y:S02]  /*0140*/  USHF.L.U32 UR7, UR6, 0xb, URZ ;  /* 0x0000000b06077899 */ /* 0x000fe400080006ff */
[----:B------:R-:W-:Y:S02]  /*0150*/  USHF.L.U32 UR6, UR6, 0x1, URZ ;  /* 0x0000000106067899 */ /* 0x000fe400080006ff */
[----:B0-----:R-:W-:-:S07]  /*0160*/  ULEA UR8, UR8, UR4, 0x18 ;  /* 0x0000000408087291 */ /* 0x001fce000f8ec0ff */
[----:B------:R-:W-:Y:S01]  /*0170*/  UMOV UR4, UR8 ;  /* 0x0000000800047c82 */ /* 0x000fe20008000000 */
[----:B-1----:R-:W-:Y:S01]  /*0180*/  UMOV UR5, UR9 ;  /* 0x0000000900057c82 */ /* 0x002fe20008000000 */
[----:B------:R-:W-:Y:S02]  /*0190*/  IMAD.U32 R6, RZ, RZ, UR4 ;  /* 0x00000004ff067e24 */ /* 0x000fe4000f8e00ff */
[----:B------:R-:W-:Y:S01]  /*01a0*/  IMAD.U32 R7, RZ, RZ, UR5 ;  /* 0x00000005ff077e24 */ /* 0x000fe2000f8e00ff */
[----:B------:R-:W0:Y:S02]  /*01b0*/  FENCE.VIEW.ASYNC.S ;  /* 0x00000000000073c6 */ /* 0x000e240000000000 */
[----:B0-----:R0:W1:Y:S01]  /*01c0*/  SYNCS.EXCH.64 URZ, [UR8+0x8], UR6 ;  /* 0x0000080608ff75b2 */ /* 0x0010620008000100 */
[----:B------:R0:W1:Y:S01]  /*01d0*/  SYNCS.EXCH.64 URZ, [UR8], UR6 ;  /* 0x0000000608ff75b2 */ /* 0x0000620008000100 */
[----:B------:R0:W1:Y:S01]  /*01e0*/  SYNCS.EXCH.64 URZ, [UR8+0x18], UR6 ;  /* 0x0000180608ff75b2 */ /* 0x0000620008000100 */
[----:B------:R0:W1:Y:S02]  /*01f0*/  SYNCS.EXCH.64 URZ, [UR8+0x10], UR6 ;  /* 0x0000100608ff75b2 */ /* 0x0000640008000100 */
[----:B-1----:R0:W-:Y:S01]  /*0200*/  ST.E.STRONG.SM desc[UR12][R6.64+0x20], R0 ;  /* 0x0000200006007985 */ /* 0x0021e2000c10b90c */
[----:B------:R-:W-:Y:S01]  /*0210*/  NOP ;  /* 0x0000000000007918 */ /* 0x000fe20000000000 */
.L_x_10:
[----:B0-----:R-:W-:Y:S05]  /*0220*/  BSYNC.RECONVERGENT B0 ;  /* 0x0000000000007941 */ /* 0x001fea0003800200 */
.L_x_9:
[----:B------:R-:W0:Y:S02]  /*0230*/  LDCU UR7, c[0x0][0x390] ;  /* 0x00007200ff0777ac */ /* 0x000e240008000800 */
[----:B0-----:R-:W-:-:S04]  /*0240*/  USHF.R.S32.HI UR9, URZ, 0x1f, UR7 ;  /* 0x0000001fff097899 */ /* 0x001fc80008011407 */
[----:B------:R-:W-:Y:S01]  /*0250*/  UISETP.NE.U32.AND UP0, UPT, UR9, URZ, UPT ;  /* 0x000000ff0900728c */ /* 0x000fe2000bf05070 */
[----:B------:R-:W-:Y:S08]  /*0260*/  BAR.SYNC.DEFER_BLOCKING 0x0 ;  /* 0x0000000000007b1d */ /* 0x000ff00000010000 */
[----:B------:R-:W-:Y:S05]  /*0270*/  BRA.U UP0, `(.L_x_11) ;  /* 0x0000000100587547 */ /* 0x000fea000b800000 */
[----:B------:R-:W0:Y:S01]  /*0280*/  I2F.U32.RP R2, UR7 ;  /* 0x0000000700027d06 */ /* 0x000e220008209000 */
[----:B------:R-:W-:Y:S01]  /*0290*/  UMOV UR4, URZ ;  /* 0x000000ff00047c82 */ /* 0x000fe20008000000 */
[----:B------:R-:W-:-:S06]  /*02a0*/  UISETP.NE.U32.AND UP2, UPT, UR7, URZ, UPT ;  /* 0x000000ff0700728c */ /* 0x000fcc000bf45070 */
[----:B0-----:R-:W0:Y:S02]  /*02b0*/  MUFU.RCP R2, R2 ;  /* 0x0000000200027308 */ /* 0x001e240000001000 */
[----:B0-----:R-:W-:-:S06]  /*02c0*/  VIADD R5, R2, 0xffffffe ;  /* 0x0ffffffe02057836 */ /* 0x001fcc0000000000 */
[----:B------:R-:W0:Y:S02]  /*02d0*/  F2I.FTZ.U32.TRUNC.NTZ R5, R5 ;  /* 0x0000000500057305 */ /* 0x000e24000021f000 */
[----:B0-----:R-:W-:-:S13]  /*02e0*/  R2UR UR5, R5 ;  /* 0x00000000050572ca */ /* 0x001fda00000e0000 */
[----:B------:R-:W-:-:S04]  /*02f0*/  UIADD3 UR6, UPT, UPT, URZ, -UR5, URZ ;  /* 0x80000005ff067290 */ /* 0x000fc8000fffe0ff */
[----:B------:R-:W-:-:S04]  /*0300*/  UIMAD UR6, UR6, UR7, URZ ;  /* 0x00000007060672a4 */ /* 0x000fc8000f8e02ff */
[----:B------:R-:W-:-:S04]  /*0310*/  UIMAD.WIDE.U32 UR4, UR5, UR6, UR4 ;  /* 0x00000006050472a5 */ /* 0x000fc8000f8e0004 */
[----:B------:R-:W-:-:S07]  /*0320*/  UIMAD.WIDE.U32 UR4, UR5, 0x800, URZ ;  /* 0x00000800050478a5 */ /* 0x000fce000f8e00ff */
[----:B------:R-:W-:Y:S02]  /*0330*/  UMOV UR4, UR5 ;  /* 0x0000000500047c82 */ /* 0x000fe40008000000 */
[----:B------:R-:W-:-:S04]  /*0340*/  UIADD3 UR5, UPT, UPT, -UR4, URZ, URZ ;  /* 0x000000ff04057290 */ /* 0x000fc8000fffe1ff */
[----:B------:R-:W-:-:S04]  /*0350*/  UIMAD UR5, UR7, UR5, 0x800 ;  /* 0x00000800070574a4 */ /* 0x000fc8000f8e0205 */
[----:B------:R-:W-:-:S11]  /*0360*/  UISETP.GE.U32.AND UP0, UPT, UR5, UR7, UPT ;  /* 0x000000070500728c */ /* 0x000fd6000bf06070 */
[----:B------:R-:W-:Y:S02]  /*0370*/  @UP0 UIADD3 UR5, UPT, UPT, UR5, -UR7, URZ ;  /* 0x8000000705050290 */ /* 0x000fe4000fffe0ff */
[----:B------:R-:W-:Y:S02]  /*0380*/  @UP0 UIADD3 UR4, UPT, UPT, UR4, 0x1, URZ ;  /* 0x0000000104040890 */ /* 0x000fe4000fffe0ff */
[----:B------:R-:W-:-:S03]  /*0390*/  UISETP.GE.U32.AND UP1, UPT, UR5, UR7, UPT ;  /* 0x000000070500728c */ /* 0x000fc6000bf26070 */
[----:B------:R-:W-:-:S08]  /*03a0*/  UMOV UR5, URZ ;  /* 0x000000ff00057c82 */ /* 0x000fd00008000000 */
[----:B------:R-:W-:Y:S02]  /*03b0*/  @UP1 UIADD3 UR4, UPT, UPT, UR4, 0x1, URZ ;  /* 0x0000000104041890 */ /* 0x000fe4000fffe0ff */
[----:B------:R-:W-:Y:S01]  /*03c0*/  @!UP2 ULOP3.LUT UR4, URZ, UR7, URZ, 0x33, !UPT ;  /* 0x00000007ff04a292 */ /* 0x000fe2000f8e33ff */
[----:B------:R-:W-:Y:S11]  /*03d0*/  BRA `(.L_x_12) ;  /* 0x0000000000087947 */ /* 0x000ff60003800000 */
.L_x_11:
[----:B------:R-:W-:-:S07]  /*03e0*/  MOV R5, 0x400 ;  /* 0x0000040000057802 */ /* 0x000fce0000000f00 */
[----:B------:R-:W-:Y:S05]  /*03f0*/  CALL.REL.NOINC `($__internal_0_$__cuda_sm20_div_u64) ;  /* 0x0000001000f47944 */ /* 0x000fea0003c00000 */
.L_x_12:
[----:B------:R-:W-:Y:S01]  /*0400*/  IABS R2, UR4 ;  /* 0x0000000400027c13 */ /* 0x000fe20008000000 */
[----:B------:R-:W0:Y:S01]  /*0410*/  LDCU UR8, c[0x0][0x3a0] ;  /* 0x00007400ff0877ac */ /* 0x000e220008000800 */
[----:B------:R-:W1:Y:S02]  /*0420*/  S2UR UR24, SR_CTAID.X ;  /* 0x00000000001879c3 */ /* 0x000e640000002500 */
[----:B------:R-:W2:Y:S01]  /*0430*/  I2F.U32.RP R5, R2 ;  /* 0x0000000200057306 */ /* 0x000ea20000209000 */
[----:B------:R-:W3:Y:S07]  /*0440*/  LDCU UR21, c[0x0][0x370] ;  /* 0x00006e00ff1577ac */ /* 0x000eee0008000800 */
[----:B--2---:R-:W2:Y:S01]  /*0450*/  MUFU.RCP R5, R5 ;  /* 0x0000000500057308 */ /* 0x004ea20000001000 */
[----:B0-----:R-:W-:-:S02]  /*0460*/  UIADD3 UR6, UPT, UPT, UR4, -0x1, UR8 ;  /* 0xffffffff04067890 */ /* 0x001fc4000fffe008 */
[----:B---3--:R-:W-:-:S04]  /*0470*/  UIMAD UR11, UR21, UR4, URZ ;  /* 0x00000004150b72a4 */ /* 0x008fc8000f8e02ff */
[----:B------:R-:W-:Y:S01]  /*0480*/  IMAD.U32 R10, RZ, RZ, UR6 ;  /* 0x00000006ff0a7e24 */ /* 0x000fe2000f8e00ff */
[----:B------:R-:W0:Y:S01]  /*0490*/  I2F.U32.RP R8, UR21 ;  /* 0x0000001500087d06 */ /* 0x000e220008209000 */
[----:B------:R-:W-:Y:S02]  /*04a0*/  ULOP3.LUT UR6, UR6, UR4, URZ, 0x3c, !UPT ;  /* 0x0000000406067292 */ /* 0x000fe4000f8e3cff */
[----:B------:R-:W-:Y:S01]  /*04b0*/  UIADD3 UR10, UPT, UPT, URZ, -UR11, URZ ;  /* 0x8000000bff0a7290 */ /* 0x000fe2000fffe0ff */
[----:B------:R-:W-:Y:S01]  /*04c0*/  IABS R10, R10 ;  /* 0x0000000a000a7213 */ /* 0x000fe20000000000 */
[----:B------:R-:W-:Y:S02]  /*04d0*/  UISETP.NE.U32.AND UP2, UPT, UR11, URZ, UPT ;  /* 0x000000ff0b00728c */ /* 0x000fe4000bf45070 */
[----:B------:R-:W-:Y:S01]  /*04e0*/  ISETP.LE.AND P1, PT, RZ, UR6, PT ;  /* 0x00000006ff007c0c */ /* 0x000fe2000bf23270 */
[----:B------:R-:W-:Y:S01]  /*04f0*/  I2F.U32.RP R9, UR11 ;  /* 0x0000000b00097d06 */ /* 0x000fe20008209000 */
[----:B--2---:R-:W-:Y:S01]  /*0500*/  VIADD R6, R5, 0xffffffe ;  /* 0x0ffffffe05067836 */ /* 0x004fe20000000000 */
[----:B------:R-:W-:-:S06]  /*0510*/  UMOV UR6, URZ ;  /* 0x000000ff00067c82 */ /* 0x000fcc0008000000 */
[----:B------:R2:W3:Y:S08]  /*0520*/  F2I.FTZ.U32.TRUNC.NTZ R7, R6 ;  /* 0x0000000600077305 */ /* 0x0004f0000021f000 */
[----:B0-----:R-:W0:Y:S01]  /*0530*/  MUFU.RCP R8, R8 ;  /* 0x0000000800087308 */ /* 0x001e220000001000 */
[----:B--2---:R-:W-:Y:S02]  /*0540*/  IMAD.MOV.U32 R6, RZ, RZ, RZ ;  /* 0x000000ffff067224 */ /* 0x004fe400078e00ff */
[----:B---3--:R-:W-:-:S05]  /*0550*/  IMAD.MOV R11, RZ, RZ, -R7 ;  /* 0x000000ffff0b7224 */ /* 0x008fca00078e0a07 */
[----:B------:R-:W2:Y:S01]  /*0560*/  MUFU.RCP R9, R9 ;  /* 0x0000000900097308 */ /* 0x000ea20000001000 */
[----:B------:R-:W-:Y:S01]  /*0570*/  IMAD R5, R11, R2, RZ ;  /* 0x000000020b057224 */ /* 0x000fe200078e02ff */
[----:B------:R-:W-:-:S03]  /*0580*/  IABS R11, UR4 ;  /* 0x00000004000b7c13 */ /* 0x000fc60008000000 */
[----:B------:R-:W-:-:S04]  /*0590*/  IMAD.HI.U32 R6, R7, R5, R6 ;  /* 0x0000000507067227 */ /* 0x000fc800078e0006 */
[----:B------:R-:W-:Y:S02]  /*05a0*/  IMAD.MOV.U32 R5, RZ, RZ, R10 ;  /* 0x000000ffff057224 */ /* 0x000fe400078e000a */
[----:B------:R-:W-:Y:S02]  /*05b0*/  IMAD.MOV R7, RZ, RZ, -R11 ;  /* 0x000000ffff077224 */ /* 0x000fe400078e0a0b */
[----:B------:R-:W-:-:S04]  /*05c0*/  IMAD.HI.U32 R6, R6, R5, RZ ;  /* 0x0000000506067227 */ /* 0x000fc800078e00ff */
[----:B------:R-:W-:Y:S02]  /*05d0*/  IMAD R5, R6, R7, R5 ;  /* 0x0000000706057224 */ /* 0x000fe400078e0205 */
[----:B0-----:R-:W-:Y:S02]  /*05e0*/  VIADD R7, R8, 0xffffffe ;  /* 0x0ffffffe08077836 */ /* 0x001fe40000000000 */
[----:B--2---:R-:W-:Y:S01]  /*05f0*/  VIADD R10, R9, 0xffffffe ;  /* 0x0ffffffe090a7836 */ /* 0x004fe20000000000 */
[----:B------:R-:W-:-:S03]  /*0600*/  ISETP.GT.U32.AND P2, PT, R2, R5, PT ;  /* 0x000000050200720c */ /* 0x000fc60003f44070 */
[----:B------:R-:W0:Y:S08]  /*0610*/  F2I.FTZ.U32.TRUNC.NTZ R7, R7 ;  /* 0x0000000700077305 */ /* 0x000e30000021f000 */
[----:B------:R-:W2:Y:S02]  /*0620*/  F2I.FTZ.U32.TRUNC.NTZ R10, R10 ;  /* 0x0000000a000a7305 */ /* 0x000ea4000021f000 */
[----:B------:R-:W-:-:S02]  /*0630*/  @!P2 IMAD.IADD R5, R5, 0x1, -R2 ;  /* 0x000000010505a824 */ /* 0x000fc400078e0a02 */
[----:B------:R-:W-:Y:S01]  /*0640*/  @!P2 VIADD R6, R6, 0x1 ;  /* 0x000000010606a836 */ /* 0x000fe20000000000 */
[----:B------:R-:W-:Y:S02]  /*0650*/  ISETP.NE.AND P2, PT, RZ, UR4, PT ;  /* 0x00000004ff007c0c */ /* 0x000fe4000bf45270 */
[----:B------:R-:W-:Y:S01]  /*0660*/  ISETP.GE.U32.AND P0, PT, R5, R2, PT ;  /* 0x000000020500720c */ /* 0x000fe20003f06070 */
[----:B0-----:R-:W-:-:S04]  /*0670*/  IMAD.MOV R5, RZ, RZ, -R7 ;  /* 0x000000ffff057224 */ /* 0x001fc800078e0a07 */
[----:B------:R-:W-:Y:S01]  /*0680*/  IMAD R5, R5, UR21, RZ ;  /* 0x0000001505057c24 */ /* 0x000fe2000f8e02ff */
[----:B--2---:R-:W-:-:S07]  /*0690*/  R2UR UR7, R10 ;  /* 0x000000000a0772ca */ /* 0x004fce00000e0000 */
[----:B------:R-:W-:-:S04]  /*06a0*/  @P0 VIADD R6, R6, 0x1 ;  /* 0x0000000106060836 */ /* 0x000fc80000000000 */
[----:B------:R-:W-:Y:S02]  /*06b0*/  IMAD.MOV.U32 R2, RZ, RZ, R6 ;  /* 0x000000ffff027224 */ /* 0x000fe400078e0006 */
[----:B------:R-:W-:Y:S02]  /*06c0*/  IMAD.MOV.U32 R6, RZ, RZ, RZ ;  /* 0x000000ffff067224 */ /* 0x000fe400078e00ff */
[----:B------:R-:W-:Y:S01]  /*06d0*/  @!P1 IMAD.MOV R2, RZ, RZ, -R2 ;  /* 0x000000ffff029224 */ /* 0x000fe200078e0a02 */
[----:B------:R-:W-:Y:S01]  /*06e0*/  @!P2 LOP3.LUT R2, RZ, UR4, RZ, 0x33, !PT ;  /* 0x00000004ff02ac12 */ /* 0x000fe2000f8e33ff */
[----:B------:R-:W-:Y:S01]  /*06f0*/  IMAD.HI.U32 R7, R7, R5, R6 ;  /* 0x0000000507077227 */ /* 0x000fe200078e0006 */
[----:B------:R-:W-:Y:S01]  /*0700*/  UIMAD UR10, UR10, UR7, URZ ;  /* 0x000000070a0a72a4 */ /* 0x000fe2000f8e02ff */
[----:B------:R-:W-:-:S03]  /*0710*/  ISETP.NE.U32.AND P1, PT, RZ, UR21, PT ;  /* 0x00000015ff007c0c */ /* 0x000fc6000bf25070 */
[----:B------:R-:W-:Y:S01]  /*0720*/  UIMAD.WIDE.U32 UR6, UR7, UR10, UR6 ;  /* 0x0000000a070672a5 */ /* 0x000fe2000f8e0006 */
[----:B------:R-:W-:-:S03]  /*0730*/  IMAD.HI.U32 R7, R7, R2, RZ ;  /* 0x0000000207077227 */ /* 0x000fc600078e00ff */
[----:B------:R-:W-:Y:S01]  /*0740*/  UIMAD.WIDE.U32 UR6, UR7, UR8, URZ ;  /* 0x00000008070672a5 */ /* 0x000fe2000f8e00ff */
[----:B------:R-:W-:-:S03]  /*0750*/  IMAD.MOV R7, RZ, RZ, -R7 ;  /* 0x000000ffff077224 */ /* 0x000fc600078e0a07 */
[----:B------:R-:W-:Y:S01]  /*0760*/  UIADD3 UR6, UPT, UPT, -UR7, URZ, URZ ;  /* 0x000000ff07067290 */ /* 0x000fe2000fffe1ff */
[----:B------:R-:W-:-:S03]  /*0770*/  IMAD R2, R7, UR21, R2 ;  /* 0x0000001507027c24 */ /* 0x000fc6000f8e0202 */
[----:B------:R-:W-:Y:S02]  /*0780*/  UIMAD UR6, UR11, UR6, UR8 ;  /* 0x000000060b0672a4 */ /* 0x000fe4000f8e0208 */
[----:B------:R-:W-:Y:S02]  /*0790*/  ISETP.GE.U32.AND P0, PT, R2, UR21, PT ;  /* 0x0000001502007c0c */ /* 0x000fe4000bf06070 */
[----:B------:R-:W-:-:S11]  /*07a0*/  UISETP.GE.U32.AND UP0, UPT, UR6, UR11, UPT ;  /* 0x0000000b0600728c */ /* 0x000fd6000bf06070 */
[----:B------:R-:W-:Y:S01]  /*07b0*/  @P0 VIADD R2, R2, -UR21 ;  /* 0x8000001502020c36 */ /* 0x000fe20008000000 */
[----:B------:R-:W-:Y:S02]  /*07c0*/  @UP0 UIADD3 UR6, UPT, UPT, -UR11, UR6, URZ ;  /* 0x000000060b060290 */ /* 0x000fe4000fffe1ff */
[----:B------:R-:W-:Y:S02]  /*07d0*/  @UP0 UIADD3 UR7, UPT, UPT, UR7, 0x1, URZ ;  /* 0x0000000107070890 */ /* 0x000fe4000fffe0ff */
[----:B------:R-:W-:Y:S01]  /*07e0*/  ISETP.GE.U32.AND P0, PT, R2, UR21, PT ;  /* 0x0000001502007c0c */ /* 0x000fe2000bf06070 */
[----:B------:R-:W-:-:S11]  /*07f0*/  UISETP.GE.U32.AND UP1, UPT, UR6, UR11, UPT ;  /* 0x0000000b0600728c */ /* 0x000fd6000bf26070 */
[----:B------:R-:W-:Y:S01]  /*0800*/  @UP1 UIADD3 UR7, UPT, UPT, UR7, 0x1, URZ ;  /* 0x0000000107071890 */ /* 0x000fe2000fffe0ff */
[----:B------:R-:W-:Y:S01]  /*0810*/  @P0 VIADD R2, R2, -UR21 ;  /* 0x8000001502020c36 */ /* 0x000fe20008000000 */
[----:B------:R-:W-:Y:S01]  /*0820*/  @!P1 LOP3.LUT R2, RZ, UR21, RZ, 0x33, !PT ;  /* 0x00000015ff029c12 */ /* 0x000fe2000f8e33ff */
[----:B------:R-:W-:-:S03]  /*0830*/  @!UP2 ULOP3.LUT UR7, URZ, UR11, URZ, 0x33, !UPT ;  /* 0x0000000bff07a292 */ /* 0x000fc6000f8e33ff */
[----:B-1----:R-:W-:-:S04]  /*0840*/  ISETP.GT.U32.AND P0, PT, R2, UR24, PT ;  /* 0x0000001802007c0c */ /* 0x002fc8000bf04070 */
[----:B------:R-:W-:-:S05]  /*0850*/  SEL R2, RZ, 0x1, !P0 ;  /* 0x00000001ff027807 */ /* 0x000fca0004000000 */
[----:B------:R-:W-:-:S05]  /*0860*/  VIADD R2, R2, UR7 ;  /* 0x0000000702027c36 */ /* 0x000fca0008000000 */
[----:B------:R-:W-:-:S13]  /*0870*/  ISETP.GE.AND P0, PT, R2, 0x1, PT ;  /* 0x000000010200780c */ /* 0x000fda0003f06270 */
[----:B------:R-:W-:Y:S05]  /*0880*/  @!P0 BRA `(.L_x_13) ;  /* 0x0000000c00548947 */ /* 0x000fea0003800000 */
[----:B------:R-:W0:Y:S01]  /*0890*/  LDCU UR18, c[0x0][0x390] ;  /* 0x00007200ff1277ac */ /* 0x000e220008000800 */
[----:B------:R-:W-:Y:S01]  /*08a0*/  IMAD.IADD R3, R4, 0x1, R3 ;  /* 0x0000000104037824 */ /* 0x000fe200078e0203 */
[----:B------:R-:W-:Y:S01]  /*08b0*/  PRMT R4, RZ, 0x7610, R4 ;  /* 0x00007610ff047816 */ /* 0x000fe20000000004 */
[----:B------:R-:W-:Y:S01]  /*08c0*/  IMAD.MOV.U32 R10, RZ, RZ, 0x5 ;  /* 0x00000005ff0a7424 */ /* 0x000fe200078e00ff */
[----:B------:R-:W1:Y:S01]  /*08d0*/  LDCU UR22, c[0x0][0x3bc] ;  /* 0x00007780ff1677ac */ /* 0x000e620008000800 */
[----:B------:R-:W-:Y:S01]  /*08e0*/  PRMT R5, RZ, 0x7610, R5 ;  /* 0x00007610ff057816 */ /* 0x000fe20000000005 */
[----:B------:R-:W-:Y:S01]  /*08f0*/  IMAD.SHL.U32 R6, R3, 0x4, RZ ;  /* 0x0000000403067824 */ /* 0x000fe200078e00ff */
[----:B------:R-:W-:Y:S01]  /*0900*/  UIADD3 UR28, UP0, UPT, -UR4, UR8, URZ ;  /* 0x00000008041c7290 */ /* 0x000fe2000ff1e1ff */
[----:B------:R-:W-:Y:S01]  /*0910*/  UMOV UR6, URZ ;  /* 0x000000ff00067c82 */ /* 0x000fe20008000000 */
[----:B------:R-:W-:Y:S02]  /*0920*/  UMOV UR7, URZ ;  /* 0x000000ff00077c82 */ /* 0x000fe40008000000 */
[----:B------:R-:W-:-:S02]  /*0930*/  ULEA.HI.X.SX32 UR15, UR8, ~UR5, 0x1, UP0 ;  /* 0x80000005080f7291 */ /* 0x000fc400080f0eff */
[----:B0-----:R-:W-:Y:S02]  /*0940*/  UIMAD UR18, UR4, UR18, URZ ;  /* 0x00000012041272a4 */ /* 0x001fe4000f8e02ff */
[----:B-1----:R-:W-:-:S12]  /*0950*/  USHF.R.S32.HI UR23, URZ, 0x1f, UR22 ;  /* 0x0000001fff177899 */ /* 0x002fd80008011416 */
.L_x_32:
[----:B------:R-:W-:-:S05]  /*0960*/  IMAD.U32 R7, RZ, RZ, UR6 ;  /* 0x00000006ff077e24 */ /* 0x000fca000f8e00ff */
[----:B------:R-:W-:-:S04]  /*0970*/  VIADDMNMX R7, R7, 0x2, R2, PT ;  /* 0x0000000207077846 */ /* 0x000fc80003800102 */
[----:B------:R-:W-:-:S13]  /*0980*/  ISETP.GT.AND P0, PT, R7, UR7, PT ;  /* 0x0000000707007c0c */ /* 0x000fda000bf04270 */
[----:B0-----:R-:W-:Y:S05]  /*0990*/  @!P0 BRA `(.L_x_14) ;  /* 0x00000004007c8947 */ /* 0x001fea0003800000 */
.L_x_22:
[----:B------:R-:W-:Y:S01]  /*09a0*/  LOP3.LUT R8, R4, 0xff, RZ, 0xc0, !PT ;  /* 0x000000ff04087812 */ /* 0x000fe200078ec0ff */
[----:B------:R-:W-:-:S03]  /*09b0*/  UIMAD UR8, UR21, UR7, UR24 ;  /* 0x00000007150872a4 */ /* 0x000fc6000f8e0218 */
[----:B------:R-:W-:Y:S01]  /*09c0*/  R2UR UR10, R8 ;  /* 0x00000000080a72ca */ /* 0x000fe200000e0000 */
[----:B------:R-:W-:Y:S01]  /*09d0*/  UIMAD UR16, UR8, UR4, URZ ;  /* 0x00000004081072a4 */ /* 0x000fe2000f8e02ff */
[----:B------:R-:W-:Y:S01]  /*09e0*/  CS2R R8, SR_GLOBALTIMERLO ;  /* 0x0000000000087805 */ /* 0x000fe20000015200 */
[----:B------:R-:W0:Y:S01]  /*09f0*/  S2UR UR11, SR_CgaCtaId ;  /* 0x00000000000b79c3 */ /* 0x000e220000008800 */
[----:B------:R-:W-:Y:S01]  /*0a00*/  UMOV UR8, 0x400 ;  /* 0x0000040000087882 */ /* 0x000fe20000000000 */
[----:B------:R-:W-:-:S04]  /*0a10*/  LOP3.LUT R11, R10, 0x1, RZ, 0xc0, !PT ;  /* 0x000000010a0b7812 */ /* 0x000fc800078ec0ff */
[----:B------:R-:W-:Y:S01]  /*0a20*/  SHF.L.U32 R12, R11, 0x1f, RZ ;  /* 0x0000001f0b0c7819 */ /* 0x000fe200000006ff */
[----:B0-----:R-:W-:-:S04]  /*0a30*/  ULEA UR8, UR11, UR8, 0x18 ;  /* 0x000000080b087291 */ /* 0x001fc8000f8ec0ff */
[----:B------:R-:W-:-:S09]  /*0a40*/  ULEA UR17, UR10, UR8, 0x4 ;  /* 0x000000080a117291 */ /* 0x000fd2000f8e20ff */
[----:B------:R-:W0:Y:S02]  /*0a50*/  SYNCS.PHASECHK.TRANS64.TRYWAIT P0, [UR17+0x8], R12 ;  /* 0x0000080cff0075a7 */ /* 0x000e240008001111 */
[----:B0-----:R-:W-:Y:S05]  /*0a60*/  @P0 BRA `(.L_x_15) ;  /* 0x0000000000600947 */ /* 0x001fea0003800000 */
[----:B------:R-:W-:Y:S01]  /*0a70*/  SHF.L.U32 R14, R11, 0x1f, RZ ;  /* 0x0000001f0b0e7819 */ /* 0x000fe200000006ff */
[----:B------:R-:W-:-:S06]  /*0a80*/  UMOV UR8, URZ ;  /* 0x000000ff00087c82 */ /* 0x000fcc0008000000 */
.L_x_18:
[----:B------:R-:W-:-:S11]  /*0a90*/  UISETP.GT.AND UP0, UPT, UR8, 0xf, UPT ;  /* 0x0000000f0800788c */ /* 0x000fd6000bf04270 */
[----:B------:R-:W-:Y:S01]  /*0aa0*/  @!UP0 UIADD3 UR8, UPT, UPT, UR8, 0x1, URZ ;  /* 0x0000000108088890 */ /* 0x000fe2000fffe0ff */
[----:B------:R-:W-:Y:S11]  /*0ab0*/  BRA.U !UP0, `(.L_x_16) ;  /* 0x0000000108447547 */ /* 0x000ff6000b800000 */
[----:B------:R-:W-:-:S06]  /*0ac0*/  CS2R R12, SR_GLOBALTIMERLO ;  /* 0x00000000000c7805 */ /* 0x000fcc0000015200 */
[----:B------:R-:W-:-:S05]  /*0ad0*/  IADD3 R12, P0, PT, -R8, R12, RZ ;  /* 0x0000000c080c7210 */ /* 0x000fca0007f1e1ff */
[----:B------:R-:W-:Y:S01]  /*0ae0*/  IMAD.X R13, R13, 0x1, ~R9, P0 ;  /* 0x000000010d0d7824 */ /* 0x000fe200000e0e09 */
[----:B------:R-:W-:-:S04]  /*0af0*/  ISETP.GE.U32.AND P0, PT, R12, 0x3d0900, PT ;  /* 0x003d09000c00780c */ /* 0x000fc80003f06070 */
[----:B------:R-:W-:-:S13]  /*0b00*/  ISETP.GE.AND.EX P0, PT, R13, RZ, PT, P0 ;  /* 0x000000ff0d00720c */ /* 0x000fda0003f06300 */
[----:B------:R-:W-:Y:S05]  /*0b10*/  @!P0 BRA `(.L_x_17) ;  /* 0x0000000000088947 */ /* 0x000fea0003800000 */
[----:B------:R-:W-:Y:S05]  /*0b20*/  NANOSLEEP 0xf4240 ;  /* 0x000f42400000795d */ /* 0x000fea0003800000 */
[----:B------:R-:W-:Y:S05]  /*0b30*/  BRA `(.L_x_16) ;  /* 0x0000000000247947 */ /* 0x000fea0003800000 */
.L_x_17:
[----:B------:R-:W-:-:S04]  /*0b40*/  ISETP.GE.U32.AND P0, PT, R12, 0x9c40, PT ;  /* 0x00009c400c00780c */ /* 0x000fc80003f06070 */
[----:B------:R-:W-:-:S13]  /*0b50*/  ISETP.GE.AND.EX P0, PT, R13, RZ, PT, P0 ;  /* 0x000000ff0d00720c */ /* 0x000fda0003f06300 */
[----:B------:R-:W-:Y:S05]  /*0b60*/  @!P0 BRA `(.L_x_16) ;  /* 0x0000000000188947 */ /* 0x000fea0003800000 */
[----:B------:R-:W-:-:S04]  /*0b70*/  SHF.R.S32.HI R11, RZ, 0x1f, R13 ;  /* 0x0000001fff0b7819 */ /* 0x000fc8000001140d */
[----:B------:R-:W-:-:S05]  /*0b80*/  LEA.HI R11, P0, R11, R12, RZ, 0x2 ;  /* 0x0000000c0b0b7211 */ /* 0x000fca00078110ff */
[----:B------:R-:W-:-:S05]  /*0b90*/  IMAD.X R12, RZ, RZ, R13, P0 ;  /* 0x000000ffff0c7224 */ /* 0x000fca00000e060d */
[----:B------:R-:W-:-:S04]  /*0ba0*/  SHF.R.U64 R11, R11, 0x2, R12 ;  /* 0x000000020b0b7819 */ /* 0x000fc8000000120c */
[----:B------:R-:W-:Y:S05]  /*0bb0*/  NANOSLEEP R11 ;  /* 0x0000000b0000735d */ /* 0x000fea0003800000 */
[----:B------:R-:W-:Y:S01]  /*0bc0*/  NOP ;  /* 0x0000000000007918 */ /* 0x000fe20000000000 */
.L_x_16:
[----:B------:R-:W0:Y:S02]  /*0bd0*/  SYNCS.PHASECHK.TRANS64.TRYWAIT P0, [UR17+0x8], R14 ;  /* 0x0000080eff0075a7 */ /* 0x000e240008001111 */
[----:B0-----:R-:W-:Y:S05]  /*0be0*/  @!P0 BRA `(.L_x_18) ;  /* 0xfffffffc00a88947 */ /* 0x001fea000383ffff */
.L_x_15:
[----:B------:R-:W0:Y:S01]  /*0bf0*/  LDCU UR8, c[0x0][0x3a0] ;  /* 0x00007400ff0877ac */ /* 0x000e220008000800 */
[----:B------:R-:W-:Y:S01]  /*0c00*/  BSSY.RECONVERGENT B0, `(.L_x_19) ;  /* 0x0000029000007945 */ /* 0x000fe20003800200 */
[----:B------:R-:W1:Y:S01]  /*0c10*/  LDCU UR25, c[0x0][0x390] ;  /* 0x00007200ff1977ac */ /* 0x000e620008000800 */
[----:B------:R-:W-:-:S04]  /*0c20*/  UISETP.GT.U32.AND UP0, UPT, UR28, UR16, UPT ;  /* 0x000000101c00728c */ /* 0x000fc8000bf04070 */
[----:B------:R-:W-:Y:S02]  /*0c30*/  UISETP.GT.AND.EX UP0, UPT, UR15, URZ, UPT, UP0 ;  /* 0x000000ff0f00728c */ /* 0x000fe4000bf04300 */
[----:B0-----:R-:W-:-:S04]  /*0c40*/  UIADD3 UR8, UPT, UPT, -UR16, UR8, URZ ;  /* 0x0000000810087290 */ /* 0x001fc8000fffe1ff */
[----:B------:R-:W-:-:S04]  /*0c50*/  USEL UR8, UR4, UR8, UP0 ;  /* 0x0000000804087287 */ /* 0x000fc80008000000 */
[----:B-1----:R-:W-:-:S04]  /*0c60*/  UIMAD UR8, UR8, UR25, URZ ;  /* 0x00000019080872a4 */ /* 0x002fc8000f8e02ff */
[----:B------:R-:W-:-:S06]  /*0c70*/  USHF.L.U32 UR19, UR8, 0x2, URZ ;  /* 0x0000000208137899 */ /* 0x000fcc00080006ff */
[----:B------:R-:W-:-:S13]  /*0c80*/  ISETP.GE.AND P0, PT, R6, UR19, PT ;  /* 0x0000001306007c0c */ /* 0x000fda000bf06270 */
[----:B------:R-:W-:Y:S05]  /*0c90*/  @P0 BRA `(.L_x_20) ;  /* 0x00000000007c0947 */ /* 0x000fea0003800000 */
[----:B------:R-:W0:Y:S01]  /*0ca0*/  LDCU UR10, c[0x0][0x394] ;  /* 0x00007280ff0a77ac */ /* 0x000e220008000800 */
[----:B------:R-:W1:Y:S01]  /*0cb0*/  S2UR UR20, SR_CgaCtaId ;  /* 0x00000000001479c3 */ /* 0x000e620000008800 */
[----:B------:R-:W-:Y:S01]  /*0cc0*/  IMAD.MOV.U32 R11, RZ, RZ, R6 ;  /* 0x000000ffff0b7224 */ /* 0x000fe200078e0006 */
[----:B------:R-:W-:Y:S01]  /*0cd0*/  ULEA.HI UR8, UR7, UR7, URZ, 0x1 ;  /* 0x0000000707087291 */ /* 0x000fe2000f8f08ff */
[----:B------:R-:W2:Y:S03]  /*0ce0*/  LDCU.64 UR26, c[0x0][0x380] ;  /* 0x00007000ff1a77ac */ /* 0x000ea60008000a00 */
[----:B------:R-:W-:Y:S01]  /*0cf0*/  ULOP3.LUT UR8, UR8, 0x3ffffffe, URZ, 0xc0, !UPT ;  /* 0x3ffffffe08087892 */ /* 0x000fe2000f8ec0ff */
[----:B------:R-:W-:-:S03]  /*0d00*/  UMOV UR14, 0x400 ;  /* 0x00000400000e7882 */ /* 0x000fc60000000000 */
[----:B------:R-:W-:Y:S02]  /*0d10*/  UIADD3 UR8, UPT, UPT, -UR8, UR7, URZ ;  /* 0x0000000708087290 */ /* 0x000fe4000fffe1ff */
[----:B------:R-:W-:Y:S02]  /*0d20*/  UIADD3 UR14, UPT, UPT, UR14, 0x30, URZ ;  /* 0x000000300e0e7890 */ /* 0x000fe4000fffe0ff */
[----:B0-----:R-:W-:Y:S02]  /*0d30*/  USHF.R.S32.HI UR11, URZ, 0x1f, UR10 ;  /* 0x0000001fff0b7899 */ /* 0x001fe4000801140a */
[----:B------:R-:W-:Y:S02]  /*0d40*/  UIMAD UR8, UR18, UR8, URZ ;  /* 0x00000008120872a4 */ /* 0x000fe4000f8e02ff */
[----:B------:R-:W-:Y:S02]  /*0d50*/  UIMAD.WIDE.U32 UR10, UR16, UR25, UR10 ;  /* 0x00000019100a72a5 */ /* 0x000fe4000f8e000a */
[----:B-1----:R-:W-:-:S02]  /*0d60*/  ULEA UR14, UR20, UR14, 0x18 ;  /* 0x0000000e140e7291 */ /* 0x002fc4000f8ec0ff */
[----:B------:R-:W-:Y:S01]  /*0d70*/  IMAD.U32 R12, RZ, RZ, UR8 ;  /* 0x00000008ff0c7e24 */ /* 0x000fe2000f8e00ff */
[----:B------:R-:W-:Y:S01]  /*0d80*/  UIMAD UR11, UR16, UR9, UR11 ;  /* 0x00000009100b72a4 */ /* 0x000fe2000f8e020b */
[----:B------:R-:W-:Y:S02]  /*0d90*/  IMAD.U32 R14, RZ, RZ, UR10 ;  /* 0x0000000aff0e7e24 */ /* 0x000fe4000f8e00ff */
[----:B------:R-:W-:Y:S01]  /*0da0*/  IMAD.U32 R15, RZ, RZ, UR10 ;  /* 0x0000000aff0f7e24 */ /* 0x000fe2000f8e00ff */
[----:B------:R-:W-:Y:S02]  /*0db0*/  LEA R12, R12, UR14, 0x2 ;  /* 0x0000000e0c0c7c11 */ /* 0x000fe4000f8e10ff */
[----:B------:R-:W-:Y:S01]  /*0dc0*/  IMAD.U32 R8, RZ, RZ, UR11 ;  /* 0x0000000bff087e24 */ /* 0x000fe2000f8e00ff */
[----:B--2---:R-:W-:-:S04]  /*0dd0*/  LEA R14, P0, R14, UR26, 0x2 ;  /* 0x0000001a0e0e7c11 */ /* 0x004fc8000f8010ff */
[----:B------:R-:W-:-:S09]  /*0de0*/  LEA.HI.X R15, R15, UR27, R8, 0x2, P0 ;  /* 0x0000001b0f0f7c11 */ /* 0x000fd200080f1408 */
.L_x_21:
[----:B0-----:R-:W-:Y:S01]  /*0df0*/  IADD3 R8, P0, PT, R11, R14, RZ ;  /* 0x0000000e0b087210 */ /* 0x001fe20007f1e0ff */
[--C-:B------:R-:W-:Y:S02]  /*0e00*/  IMAD.IADD R13, R12, 0x1, R11.reuse ;  /* 0x000000010c0d7824 */ /* 0x100fe400078e020b */
[----:B------:R-:W-:Y:S02]  /*0e10*/  IMAD R11, R0, 0x4, R11 ;  /* 0x00000004000b7824 */ /* 0x000fe400078e020b */
[----:B------:R-:W-:-:S03]  /*0e20*/  IMAD.X R9, RZ, RZ, R15, P0 ;  /* 0x000000ffff097224 */ /* 0x000fc600000e060f */
[----:B------:R-:W-:Y:S02]  /*0e30*/  ISETP.GE.AND P0, PT, R11, UR19, PT ;  /* 0x000000130b007c0c */ /* 0x000fe4000bf06270 */
[----:B------:R-:W-:Y:S01]  /*0e40*/  @!PT LDS RZ, [RZ] ;  /* 0x00000000fffff984 */ /* 0x000fe20000000800 */
[----:B------:R-:W-:Y:S01]  /*0e50*/  @!PT LDS RZ, [RZ] ;  /* 0x00000000fffff984 */ /* 0x000fe20000000800 */
[----:B------:R-:W-:Y:S01]  /*0e60*/  @!PT LDS RZ, [RZ] ;  /* 0x00000000fffff984 */ /* 0x000fe20000000800 */
[----:B------:R0:W-:Y:S11]  /*0e70*/  LDGSTS.E [R13], desc[UR12][R8.64] ;  /* 0x00000000080d7fae */ /* 0x0001f6000b9a100c */
[----:B------:R-:W-:Y:S05]  /*0e80*/  @!P0 BRA `(.L_x_21) ;  /* 0xfffffffc00d88947 */ /* 0x000fea000383ffff */
.L_x_20:
[----:B------:R-:W-:Y:S05]  /*0e90*/  BSYNC.RECONVERGENT B0 ;  /* 0x0000000000007941 */ /* 0x000fea0003800200 */
.L_x_19:
[----:B------:R-:W-:Y:S01]  /*0ea0*/  NOP ;  /* 0x0000000000007918 */ /* 0x000fe20000000000 */
[----:B------:R-:W-:Y:S01]  /*0eb0*/  SYNCS.ARRIVE.TRANS64.RED.A0T1 RZ, [UR17], RZ ;  /* 0x000000ffffff79a7 */ /* 0x000fe20008200411 */
[----:B------:R-:W-:Y:S01]  /*0ec0*/  ARRIVES.LDGSTSBAR.64.TRANSCNT [UR17] ;  /* 0x00000000ff0079b0 */ /* 0x000fe20008002a11 */
[----:B------:R-:W-:Y:S01]  /*0ed0*/  NOP ;  /* 0x0000000000007918 */ /* 0x000fe20000000000 */
[----:B------:R-:W-:Y:S01]  /*0ee0*/  VIADD R4, R4, 0x1 ;  /* 0x0000000104047836 */ /* 0x000fe20000000000 */
[----:B------:R-:W-:Y:S01]  /*0ef0*/  UIADD3 UR7, UPT, UPT, UR7, 0x1, URZ ;  /* 0x0000000107077890 */ /* 0x000fe2000fffe0ff */
[----:B------:R-:W-:Y:S03]  /*0f00*/  SYNCS.ARRIVE.TRANS64.A1T0 RZ, [UR17], RZ ;  /* 0x000000ffffff79a7 */ /* 0x000fe60008100011 */
[----:B0-----:R-:W-:Y:S02]  /*0f10*/  LOP3.LUT R8, R4, 0xff, RZ, 0xc0, !PT ;  /* 0x000000ff04087812 */ /* 0x001fe400078ec0ff */
[----:B------:R-:W-:-:S02]  /*0f20*/  ISETP.LE.AND P1, PT, R7, UR7, PT ;  /* 0x0000000707007c0c */ /* 0x000fc4000bf23270 */
[----:B------:R-:W-:-:S04]  /*0f30*/  ISETP.NE.AND P0, PT, R8, 0x2, PT ;  /* 0x000000020800780c */ /* 0x000fc80003f05270 */
[----:B------:R-:W-:Y:S02]  /*0f40*/  SEL R9, RZ, 0x1, P0 ;  /* 0x00000001ff097807 */ /* 0x000fe40000000000 */
[----:B------:R-:W-:Y:S02]  /*0f50*/  SEL R4, R4, RZ, P0 ;  /* 0x000000ff04047207 */ /* 0x000fe40000000000 */
[----:B------:R-:W-:-:S04]  /*0f60*/  LOP3.LUT R9, R10, R9, RZ, 0x3c, !PT ;  /* 0x000000090a097212 */ /* 0x000fc800078e3cff */
[----:B------:R-:W-:Y:S01]  /*0f70*/  PRMT R10, R9, 0x7610, R10 ;  /* 0x00007610090a7816 */ /* 0x000fe2000000000a */
[----:B------:R-:W-:Y:S06]  /*0f80*/  @!P1 BRA `(.L_x_22) ;  /* 0xfffffff800849947 */ /* 0x000fec000383ffff */
.L_x_14:
[----:B------:R-:W0:Y:S01]  /*0f90*/  LDCU UR10, c[0x0][0x3a0] ;  /* 0x00007400ff0a77ac */ /* 0x000e220008000800 */
[----:B------:R-:W-:Y:S02]  /*0fa0*/  PRMT R7, R10, 0x7610, R7 ;  /* 0x000076100a077816 */ /* 0x000fe40000000007 */
[----:B------:R-:W-:Y:S01]  /*0fb0*/  LOP3.LUT R12, R5, 0xff, RZ, 0xc0, !PT ;  /* 0x000000ff050c7812 */ /* 0x000fe200078ec0ff */
[----:B------:R-:W-:Y:S01]  /*0fc0*/  UIMAD UR8, UR21, UR6, UR24 ;  /* 0x00000006150872a4 */ /* 0x000fe2000f8e0218 */
[----:B------:R-:W-:-:S03]  /*0fd0*/  LOP3.LUT R8, R7, 0xffff, RZ, 0xc0, !PT ;  /* 0x0000ffff07087812 */ /* 0x000fc600078ec0ff */
[----:B------:R-:W-:Y:S01]  /*0fe0*/  UIMAD UR19, UR8, UR4, URZ ;  /* 0x00000004081372a4 */ /* 0x000fe2000f8e02ff */
[----:B------:R-:W-:-:S03]  /*0ff0*/  SHF.R.U32.HI R8, RZ, 0x1, R8 ;  /* 0x00000001ff087819 */ /* 0x000fc60000011608 */
[----:B------:R-:W-:Y:S01]  /*1000*/  UISETP.GT.U32.AND UP0, UPT, UR28, UR19, UPT ;  /* 0x000000131c00728c */ /* 0x000fe2000bf04070 */
[----:B------:R-:W-:-:S03]  /*1010*/  LOP3.LUT R10, R8, 0x1, RZ, 0xc0, !PT ;  /* 0x00000001080a7812 */ /* 0x000fc600078ec0ff */
[----:B------:R-:W-:Y:S02]  /*1020*/  UISETP.GT.AND.EX UP0, UPT, UR15, URZ, UPT, UP0 ;  /* 0x000000ff0f00728c */ /* 0x000fe4000bf04300 */
[----:B0-----:R-:W-:-:S04]  /*1030*/  UIADD3 UR8, UPT, UPT, -UR19, UR10, URZ ;  /* 0x0000000a13087290 */ /* 0x001fc8000fffe1ff */
[----:B------:R-:W-:Y:S01]  /*1040*/  USEL UR20, UR4, UR8, UP0 ;  /* 0x0000000804147287 */ /* 0x000fe20008000000 */
[----:B------:R-:W-:Y:S01]  /*1050*/  CS2R R8, SR_GLOBALTIMERLO ;  /* 0x0000000000087805 */ /* 0x000fe20000015200 */
[----:B------:R-:W0:Y:S01]  /*1060*/  S2R R14, SR_CgaCtaId ;  /* 0x00000000000e7919 */ /* 0x000e220000008800 */
[----:B------:R-:W-:-:S04]  /*1070*/  MOV R11, 0x400 ;  /* 0x00000400000b7802 */ /* 0x000fc80000000f00 */
[----:B0-----:R-:W-:Y:S02]  /*1080*/  LEA R13, R14, R11, 0x18 ;  /* 0x0000000b0e0d7211 */ /* 0x001fe400078ec0ff */
[----:B------:R-:W-:-:S03]  /*1090*/  SHF.L.U32 R11, R10, 0x1f, RZ ;  /* 0x0000001f0a0b7819 */ /* 0x000fc600000006ff */
[----:B------:R-:W-:-:S04]  /*10a0*/  IMAD R12, R12, 0x10, R13 ;  /* 0x000000100c0c7824 */ /* 0x000fc800078e020d */
[----:B------:R-:W0:Y:S02]  /*10b0*/  SYNCS.PHASECHK.TRANS64.TRYWAIT P0, [R12+URZ], R11 ;  /* 0x0000000b0c0075a7 */ /* 0x000e2400080011ff */
[----:B0-----:R-:W-:Y:S05]  /*10c0*/  @P0 BRA `(.L_x_23) ;  /* 0x0000000000600947 */ /* 0x001fea0003800000 */
[----:B------:R-:W-:Y:S01]  /*10d0*/  SHF.L.U32 R15, R10, 0x1f, RZ ;  /* 0x0000001f0a0f7819 */ /* 0x000fe200000006ff */
[----:B------:R-:W-:-:S06]  /*10e0*/  UMOV UR8, URZ ;  /* 0x000000ff00087c82 */ /* 0x000fcc0008000000 */
.L_x_26:
        /* <DEDUP_REMOVED lines=11> */
.L_x_25:
        /* <DEDUP_REMOVED lines=9> */
.L_x_24:
[----:B------:R-:W0:Y:S02]  /*1230*/  SYNCS.PHASECHK.TRANS64.TRYWAIT P0, [R12+URZ], R15 ;  /* 0x0000000f0c0075a7 */ /* 0x000e2400080011ff */
[----:B0-----:R-:W-:Y:S05]  /*1240*/  @!P0 BRA `(.L_x_26) ;  /* 0xfffffffc00a88947 */ /* 0x001fea000383ffff */
.L_x_23:
[----:B------:R-:W-:-:S09]  /*1250*/  UISETP.GE.AND UP0, UPT, UR20, 0x1, UPT ;  /* 0x000000011400788c */ /* 0x000fd2000bf06270 */
[----:B------:R-:W-:Y:S05]  /*1260*/  BRA.U !UP0, `(.L_x_27) ;  /* 0x0000000108a87547 */ /* 0x000fea000b800000 */
[----:B------:R-:W-:-:S04]  /*1270*/  ULOP3.LUT UR8, UR6, 0x1, URZ, 0xc0, !UPT ;  /* 0x0000000106087892 */ /* 0x000fc8000f8ec0ff */
[----:B------:R-:W-:-:S03]  /*1280*/  UISETP.NE.U32.AND UP0, UPT, UR8, 0x1, UPT ;  /* 0x000000010800788c */ /* 0x000fc6000bf05070 */
[----:B------:R-:W-:Y:S01]  /*1290*/  UMOV UR8, URZ ;  /* 0x000000ff00087c82 */ /* 0x000fe20008000000 */
[----:B------:R-:W-:-:S12]  /*12a0*/  USEL UR26, UR4, URZ, !UP0 ;  /* 0x000000ff041a7287 */ /* 0x000fd8000c000000 */
.L_x_31:
[----:B0-----:R-:W0:Y:S01]  /*12b0*/  LDCU UR25, c[0x0][0x3b4] ;  /* 0x00007680ff1977ac */ /* 0x001e220008000800 */
[----:B------:R-:W-:Y:S01]  /*12c0*/  BSSY.RECONVERGENT B0, `(.L_x_28) ;  /* 0x0000021000007945 */ /* 0x000fe20003800200 */
[----:B0-----:R-:W-:-:S13]  /*12d0*/  ISETP.GE.AND P0, PT, R3, UR25, PT ;  /* 0x0000001903007c0c */ /* 0x001fda000bf06270 */
[----:B------:R-:W-:Y:S05]  /*12e0*/  @P0 BRA `(.L_x_29) ;  /* 0x0000000000780947 */ /* 0x000fea0003800000 */
[----:B------:R-:W0:Y:S01]  /*12f0*/  LDCU.64 UR16, c[0x0][0x398] ;  /* 0x00007300ff1077ac */ /* 0x000e220008000a00 */
[----:B------:R-:W-:Y:S01]  /*1300*/  UIADD3 UR11, UP0, UPT, UR19, UR8, URZ ;  /* 0x00000008130b7290 */ /* 0x000fe2000ff1e0ff */
[----:B------:R-:W1:Y:S01]  /*1310*/  S2R R14, SR_CgaCtaId ;  /* 0x00000000000e7919 */ /* 0x000e620000008800 */
[----:B------:R-:W2:Y:S02]  /*1320*/  LDC R15, c[0x0][0x3b8] ;  /* 0x0000ee00ff0f7b82 */ /* 0x000ea40000000800 */
[----:B------:R-:W-:-:S06]  /*1330*/  UIADD3.X UR14, UPT, UPT, URZ, URZ, URZ, UP0, !UPT ;  /* 0x000000ffff0e7290 */ /* 0x000fcc00087fe4ff */
[----:B------:R-:W3:Y:S01]  /*1340*/  LDC R21, c[0x0][0x390] ;  /* 0x0000e400ff157b82 */ /* 0x000ee20000000800 */
[----:B0-----:R-:W-:-:S04]  /*1350*/  ULEA UR10, UP0, UR11, UR16, 0x2 ;  /* 0x000000100b0a7291 */ /* 0x001fc8000f8010ff */
[----:B------:R-:W-:-:S03]  /*1360*/  ULEA.HI.X UR11, UR11, UR17, UR14, 0x2, UP0 ;  /* 0x000000110b0b7291 */ /* 0x000fc600080f140e */
[----:B------:R-:W0:Y:S01]  /*1370*/  LDC.64 R8, c[0x0][0x3a8] ;  /* 0x0000ea00ff087b82 */ /* 0x000e220000000a00 */
[----:B------:R-:W-:Y:S02]  /*1380*/  IMAD.U32 R10, RZ, RZ, UR10 ;  /* 0x0000000aff0a7e24 */ /* 0x000fe4000f8e00ff */
[----:B------:R-:W-:-:S05]  /*1390*/  IMAD.U32 R11, RZ, RZ, UR11 ;  /* 0x0000000bff0b7e24 */ /* 0x000fca000f8e00ff */
[----:B------:R-:W2:Y:S01]  /*13a0*/  LDG.E R10, desc[UR12][R10.64] ;  /* 0x0000000c0a0a7981 */ /* 0x000ea2000c1e1900 */
[----:B------:R-:W-:Y:S01]  /*13b0*/  MOV R13, 0x400 ;  /* 0x00000400000d7802 */ /* 0x000fe20000000f00 */
[----:B------:R-:W-:-:S04]  /*13c0*/  IMAD.U32 R20, RZ, RZ, UR8 ;  /* 0x00000008ff147e24 */ /* 0x000fc8000f8e00ff */
[----:B------:R-:W-:Y:S02]  /*13d0*/  VIADD R13, R13, 0x30 ;  /* 0x000000300d0d7836 */ /* 0x000fe40000000000 */
[----:B------:R-:W-:-:S03]  /*13e0*/  VIADD R20, R20, UR26 ;  /* 0x0000001a14147c36 */ /* 0x000fc60008000000 */
[----:B-1----:R-:W-:Y:S01]  /*13f0*/  LEA R19, R14, R13, 0x18 ;  /* 0x0000000d0e137211 */ /* 0x002fe200078ec0ff */
[----:B------:R-:W-:Y:S02]  /*1400*/  IMAD.MOV.U32 R13, RZ, RZ, R3 ;  /* 0x000000ffff0d7224 */ /* 0x000fe400078e0003 */
[----:B0-23--:R-:W-:-:S07]  /*1410*/  IMAD.WIDE R10, R10, R15, UR22 ;  /* 0x000000160a0a7e25 */ /* 0x00dfce000f8e020f */
.L_x_30:
[----:B0-----:R-:W-:Y:S01]  /*1420*/  IMAD R14, R20, R21, R13 ;  /* 0x00000015140e7224 */ /* 0x001fe200078e020d */
[----:B------:R-:W-:-:S03]  /*1430*/  IADD3 R15, P0, PT, R10, R13, RZ ;  /* 0x0000000d0a0f7210 */ /* 0x000fc60007f1e0ff */
[----:B------:R-:W-:Y:S01]  /*1440*/  IMAD R16, R14, 0x4, R19 ;  /* 0x000000040e107824 */ /* 0x000fe200078e0213 */
[----:B------:R-:W-:Y:S01]  /*1450*/  LEA.HI.X.SX32 R18, R13, R11, 0x1, P0 ;  /* 0x0000000b0d127211 */ /* 0x000fe200000f0eff */
[----:B------:R-:W-:Y:S01]  /*1460*/  IMAD.IADD R13, R0, 0x1, R13 ;  /* 0x00000001000d7824 */ /* 0x000fe200078e020d */
[C---:B------:R-:W-:Y:S02]  /*1470*/  LEA R14, P0, R15.reuse, R8, 0x2 ;  /* 0x000000080f0e7211 */ /* 0x040fe400078010ff */
[----:B------:R-:W0:Y:S02]  /*1480*/  LDS R17, [R16] ;  /* 0x0000000010117984 */ /* 0x000e240000000800 */
[----:B------:R-:W-:Y:S02]  /*1490*/  LEA.HI.X R15, R15, R9, R18, 0x2, P0 ;  /* 0x000000090f0f7211 */ /* 0x000fe400000f1412 */
[----:B------:R-:W-:-:S03]  /*14a0*/  ISETP.GE.AND P0, PT, R13, UR25, PT ;  /* 0x000000190d007c0c */ /* 0x000fc6000bf06270 */
[----:B0-----:R0:W-:Y:S10]  /*14b0*/  STG.E desc[UR12][R14.64], R17 ;  /* 0x000000110e007986 */ /* 0x0011f4000c10190c */
[----:B------:R-:W-:Y:S05]  /*14c0*/  @!P0 BRA `(.L_x_30) ;  /* 0xfffffffc00d48947 */ /* 0x000fea000383ffff */
.L_x_29:
[----:B------:R-:W-:Y:S05]  /*14d0*/  BSYNC.RECONVERGENT B0 ;  /* 0x0000000000007941 */ /* 0x000fea0003800200 */
.L_x_28:
[----:B------:R-:W-:-:S04]  /*14e0*/  UIADD3 UR8, UPT, UPT, UR8, 0x1, URZ ;  /* 0x0000000108087890 */ /* 0x000fc8000fffe0ff */
[----:B------:R-:W-:-:S09]  /*14f0*/  UISETP.NE.AND UP0, UPT, UR8, UR20, UPT ;  /* 0x000000140800728c */ /* 0x000fd2000bf05270 */
[----:B------:R-:W-:Y:S05]  /*1500*/  BRA.U UP0, `(.L_x_31) ;  /* 0xfffffffd00687547 */ /* 0x000fea000b83ffff */
.L_x_27:
[----:B------:R-:W-:Y:S01]  /*1510*/  VIADD R5, R5, 0x1 ;  /* 0x0000000105057836 */ /* 0x000fe20000000000 */
[----:B------:R-:W-:Y:S01]  /*1520*/  UIADD3 UR6, UPT, UPT, UR6, 0x1, URZ ;  /* 0x0000000106067890 */ /* 0x000fe2000fffe0ff */
[----:B------:R1:W-:Y:S03]  /*1530*/  SYNCS.ARRIVE.TRANS64.A1T0 RZ, [R12+URZ+0x8], RZ ;  /* 0x000008ff0cff79a7 */ /* 0x0003e600081000ff */
[----:B------:R-:W-:Y:S01]  /*1540*/  LOP3.LUT R8, R5, 0xff, RZ, 0xc0, !PT ;  /* 0x000000ff05087812 */ /* 0x000fe200078ec0ff */
[----:B------:R-:W-:Y:S03]  /*1550*/  BAR.SYNC.DEFER_BLOCKING 0x0 ;  /* 0x0000000000007b1d */ /* 0x000fe60000010000 */
[----:B------:R-:W-:Y:S02]  /*1560*/  ISETP.NE.AND P0, PT, R8, 0x2, PT ;  /* 0x000000020800780c */ /* 0x000fe40003f05270 */
[----:B------:R-:W-:-:S02]  /*1570*/  ISETP.LE.AND P1, PT, R2, UR6, PT ;  /* 0x0000000602007c0c */ /* 0x000fc4000bf23270 */
[----:B------:R-:W-:-:S09]  /*1580*/  SEL R5, R5, RZ, P0 ;  /* 0x000000ff05057207 */ /* 0x000fd20000000000 */
[----:B------:R-:W-:-:S04]  /*1590*/  @!P0 LOP3.LUT R7, R7, 0x2, RZ, 0x3c, !PT ;  /* 0x0000000207078812 */ /* 0x000fc800078e3cff */
[----:B------:R-:W-:Y:S01]  /*15a0*/  PRMT R10, R7, 0x7610, R10 ;  /* 0x00007610070a7816 */ /* 0x000fe2000000000a */
[----:B-1----:R-:W-:Y:S06]  /*15b0*/  @!P1 BRA `(.L_x_32) ;  /* 0xfffffff000e89947 */ /* 0x002fec000383ffff */
[----:B------:R-:W-:-:S13]  /*15c0*/  LOP3.LUT P0, RZ, R10, 0x4, RZ, 0xc0, !PT ;  /* 0x000000040aff7812 */ /* 0x000fda000780c0ff */
[----:B------:R-:W-:Y:S05]  /*15d0*/  @!P0 EXIT ;  /* 0x000000000000894d */ /* 0x000fea0003800000 */
.L_x_13:
[----:B------:R-:W1:Y:S01]  /*15e0*/  S2R R3, SR_CgaCtaId ;  /* 0x0000000000037919 */ /* 0x000e620000008800 */
[----:B------:R-:W-:Y:S01]  /*15f0*/  MOV R0, 0x400 ;  /* 0x0000040000007802 */ /* 0x000fe20000000f00 */
[----:B------:R-:W2:Y:S01]  /*1600*/  S2R R7, SR_SWINHI ;  /* 0x0000000000077919 */ /* 0x000ea20000002f00 */
[----:B------:R-:W3:Y:S02]  /*1610*/  S2R R9, SR_LANEID ;  /* 0x0000000000097919 */ /* 0x000ee40000000000 */
[----:B-1----:R-:W-:-:S04]  /*1620*/  LEA R6, R3, R0, 0x18 ;  /* 0x0000000003067211 */ /* 0x002fc800078ec0ff */
[----:B------:R-:W-:Y:S02]  /*1630*/  MOV R4, R6 ;  /* 0x0000000600047202 */ /* 0x000fe40000000f00 */
[----:B--2---:R-:W-:Y:S02]  /*1640*/  MOV R5, R7 ;  /* 0x0000000700057202 */ /* 0x004fe40000000f00 */
[----:B------:R-:W-:Y:S02]  /*1650*/  VOTE.ANY R7, PT, PT ;  /* 0x0000000000077806 */ /* 0x000fe400038e0100 */
[----:B------:R-:W-:-:S05]  /*1660*/  IADD3 R2, P0, PT, R4, 0x20, RZ ;  /* 0x0000002004027810 */ /* 0x000fca0007f1e0ff */
[----:B------:R-:W-:-:S04]  /*1670*/  IMAD.X R3, RZ, RZ, R5, P0 ;  /* 0x000000ffff037224 */ /* 0x000fc800000e0605 */
[----:B------:R-:W1:Y:S02]  /*1680*/  MATCH.ANY.U64 R2, R2 ;  /* 0x00000000020273a1 */ /* 0x000e6400000e8200 */
[----:B-1----:R-:W1:Y:S08]  /*1690*/  BREV R0, R2 ;  /* 0x0000000200007301 */ /* 0x002e700000000000 */
[----:B-1----:R-:W3:Y:S02]  /*16a0*/  FLO.U32.SH R0, R0 ;  /* 0x0000000000007300 */ /* 0x002ee400000e0400 */
[----:B---3--:R-:W-:-:S13]  /*16b0*/  ISETP.NE.AND P0, PT, R9, R0, PT ;  /* 0x000000000900720c */ /* 0x008fda0003f05270 */
[----:B------:R-:W-:Y:S05]  /*16c0*/  @P0 EXIT ;  /* 0x000000000000094d */ /* 0x000fea0003800000 */
[----:B------:R-:W1:Y:S02]  /*16d0*/  POPC R2, R2 ;  /* 0x0000000200027309 */ /* 0x000e640000000000 */
[----:B-1----:R-:W-:Y:S01]  /*16e0*/  IMAD.MOV R3, RZ, RZ, -R2 ;  /* 0x000000ffff037224 */ /* 0x002fe200078e0a02 */
[----:B------:R-:W-:Y:S01]  /*16f0*/  @!PT LDS RZ, [RZ] ;  /* 0x00000000fffff984 */ /* 0x000fe20000000800 */
[----:B------:R-:W-:Y:S01]  /*1700*/  @!PT LDS RZ, [RZ] ;  /* 0x00000000fffff984 */ /* 0x000fe20000000800 */
[----:B------:R-:W-:Y:S01]  /*1710*/  @!PT LDS RZ, [RZ] ;  /* 0x00000000fffff984 */ /* 0x000fe20000000800 */
[----:B------:R-:W-:Y:S01]  /*1720*/  @!PT LDS RZ, [RZ] ;  /* 0x00000000fffff984 */ /* 0x000fe20000000800 */
[----:B------:R1:W-:Y:S06]  /*1730*/  MEMBAR.SC.CTA ;  /* 0x0000000000007992 */ /* 0x0003ec0000000000 */
[----:B-1----:R-:W2:Y:S02]  /*1740*/  ATOM.E.ADD.STRONG.SM PT, R5, desc[UR12][R4.64+0x20], R3 ;  /* 0x800020030405798a */ /* 0x002ea400081eb10c */
[----:B--2---:R-:W-:Y:S01]  /*1750*/  NOP ;  /* 0x0000000000007918 */ /* 0x004fe20000000000 */
[----:B------:R-:W-:-:S13]  /*1760*/  ISETP.NE.AND P0, PT, R5, R2, PT ;  /* 0x000000020500720c */ /* 0x000fda0003f05270 */
[----:B------:R-:W-:Y:S05]  /*1770*/  @P0 EXIT ;  /* 0x000000000000094d */ /* 0x000fea0003800000 */
[----:B------:R-:W1:Y:S02]  /*1780*/  SYNCS.CCTL.IV [R6+URZ] ;  /* 0x00000000060079b1 */ /* 0x000e6400080000ff */
[----:B-1----:R-:W1:Y:S02]  /*1790*/  SYNCS.CCTL.IV [R6+URZ+0x8] ;  /* 0x00000800060079b1 */ /* 0x002e6400080000ff */
[----:B-1----:R-:W1:Y:S02]  /*17a0*/  SYNCS.CCTL.IV [R6+URZ+0x10] ;  /* 0x00001000060079b1 */ /* 0x002e6400080000ff */
[----:B-1----:R-:W-:Y:S01]  /*17b0*/  SYNCS.CCTL.IV [R6+URZ+0x18] ;  /* 0x00001800060079b1 */ /* 0x002fe200080000ff */
[----:B------:R-:W-:Y:S05]  /*17c0*/  EXIT ;  /* 0x000000000000794d */ /* 0x000fea0003800000 */
        .weak           $__internal_0_$__cuda_sm20_div_u64
        .type           $__internal_0_$__cuda_sm20_div_u64,@function
        .size           $__internal_0_$__cuda_sm20_div_u64,(.L_x_134 - $__internal_0_$__cuda_sm20_div_u64)
$__internal_0_$__cuda_sm20_div_u64:
[----:B------:R-:W0:Y:S02]  /*17d0*/  LDCU UR8, c[0x0][0x390] ;  /* 0x00007200ff0877ac */ /* 0x000e240008000800 */
[----:B0-----:R-:W0:Y:S08]  /*17e0*/  I2F.U64.RP R2, UR8 ;  /* 0x0000000800027d12 */ /* 0x001e300008309000 */
[----:B0-----:R-:W0:Y:S02]  /*17f0*/  MUFU.RCP R2, R2 ;  /* 0x0000000200027308 */ /* 0x001e240000001000 */
[----:B0-----:R-:W-:-:S06]  /*1800*/  VIADD R6, R2, 0x1ffffffe ;  /* 0x1ffffffe02067836 */ /* 0x001fcc0000000000 */
[----:B------:R-:W0:Y:S02]  /*1810*/  F2I.U64.TRUNC R6, R6 ;  /* 0x0000000600067311 */ /* 0x000e24000020d800 */
[----:B0-----:R-:W-:Y:S01]  /*1820*/  R2UR UR4, R6 ;  /* 0x00000000060472ca */ /* 0x001fe200000e0000 */
[----:B------:R-:W-:Y:S01]  /*1830*/  IMAD.MOV.U32 R6, RZ, RZ, R5 ;  /* 0x000000ffff067224 */ /* 0x000fe200078e0005 */
[----:B------:R-:W-:Y:S01]  /*1840*/  R2UR UR5, R7 ;  /* 0x00000000070572ca */ /* 0x000fe200000e0000 */
[----:B------:R-:W-:-:S10]  /*1850*/  IMAD.MOV.U32 R7, RZ, RZ, 0x0 ;  /* 0x00000000ff077424 */ /* 0x000fd400078e00ff */
[----:B------:R-:W-:-:S04]  /*1860*/  UIMAD.WIDE.U32 UR6, UR4, UR8, URZ ;  /* 0x00000008040672a5 */ /* 0x000fc8000f8e00ff */
[----:B------:R-:W-:Y:S02]  /*1870*/  UIMAD UR7, UR4, UR9, UR7 ;  /* 0x00000009040772a4 */ /* 0x000fe4000f8e0207 */
[----:B------:R-:W-:Y:S02]  /*1880*/  UIADD3 UR11, UP0, UPT, URZ, -UR6, URZ ;  /* 0x80000006ff0b7290 */ /* 0x000fe4000ff1e0ff */
[----:B------:R-:W-:Y:S02]  /*1890*/  UIMAD UR10, UR5, UR8, UR7 ;  /* 0x00000008050a72a4 */ /* 0x000fe4000f8e0207 */
[----:B------:R-:W-:Y:S02]  /*18a0*/  UIMAD.WIDE.U32 UR6, UR4, UR11, URZ ;  /* 0x0000000b040672a5 */ /* 0x000fe4000f8e00ff */
[----:B------:R-:W-:-:S05]  /*18b0*/  UIADD3.X UR14, UPT, UPT, URZ, ~UR10, URZ, UP0, !UPT ;  /* 0x8000000aff0e7290 */ /* 0x000fca00087fe4ff */
[----:B------:R-:W-:Y:S01]  /*18c0*/  UMOV UR6, UR7 ;  /* 0x0000000700067c82 */ /* 0x000fe20008000000 */
[----:B------:R-:W-:Y:S02]  /*18d0*/  UMOV UR7, UR4 ;  /* 0x0000000400077c82 */ /* 0x000fe40008000000 */
[----:B------:R-:W-:-:S04]  /*18e0*/  UIMAD.WIDE.U32 UR6, UP0, UR4, UR14, UR6 ;  /* 0x0000000e040672a5 */ /* 0x000fc8000f800006 */
[----:B------:R-:W-:Y:S02]  /*18f0*/  UIMAD.WIDE.U32 UR6, UP1, UR5, UR11, UR6 ;  /* 0x0000000b050672a5 */ /* 0x000fe4000f820006 */
[----:B------:R-:W-:Y:S02]  /*1900*/  UIMAD.WIDE.U32 UR10, UR5, UR14, URZ ;  /* 0x0000000e050a72a5 */ /* 0x000fe4000f8e00ff */
[----:B------:R-:W-:Y:S02]  /*1910*/  UIMAD UR14, UR5, UR14, URZ ;  /* 0x0000000e050e72a4 */ /* 0x000fe4000f8e02ff */
[----:B------:R-:W-:Y:S02]  /*1920*/  UIADD3.X UR6, UPT, UPT, UR11, UR5, URZ, UP0, !UPT ;  /* 0x000000050b067290 */ /* 0x000fe400087fe4ff */
[----:B------:R-:W-:-:S04]  /*1930*/  UIADD3 UR7, UP2, UPT, UR14, UR7, URZ ;  /* 0x000000070e077290 */ /* 0x000fc8000ff5e0ff */
[----:B------:R-:W-:Y:S02]  /*1940*/  UIMAD.WIDE.U32 UR4, UR7, UR8, URZ ;  /* 0x00000008070472a5 */ /* 0x000fe4000f8e00ff */
[----:B------:R-:W-:Y:S02]  /*1950*/  UIADD3.X UR10, UPT, UPT, URZ, URZ, UR6, UP2, UP1 ;  /* 0x000000ffff0a7290 */ /* 0x000fe400097e2406 */
[----:B------:R-:W-:Y:S02]  /*1960*/  UIADD3 UR4, UP0, UPT, URZ, -UR4, URZ ;  /* 0x80000004ff047290 */ /* 0x000fe4000ff1e0ff */
[----:B------:R-:W-:Y:S02]  /*1970*/  UIMAD UR5, UR7, UR9, UR5 ;  /* 0x00000009070572a4 */ /* 0x000fe4000f8e0205 */
[----:B------:R-:W-:Y:S02]  /*1980*/  UIMAD.WIDE.U32 UR14, UR7, UR4, URZ ;  /* 0x00000004070e72a5 */ /* 0x000fe4000f8e00ff */
[----:B------:R-:W-:-:S04]  /*1990*/  UIMAD UR5, UR10, UR8, UR5 ;  /* 0x000000080a0572a4 */ /* 0x000fc8000f8e0205 */
[----:B------:R-:W-:Y:S01]  /*19a0*/  UIADD3.X UR5, UPT, UPT, URZ, ~UR5, URZ, UP0, !UPT ;  /* 0x80000005ff057290 */ /* 0x000fe200087fe4ff */
[----:B------:R-:W-:-:S03]  /*19b0*/  UMOV UR6, UR15 ;  /* 0x0000000f00067c82 */ /* 0x000fc60008000000 */
[----:B------:R-:W-:Y:S02]  /*19c0*/  UIMAD.WIDE.U32 UR6, UP0, UR7, UR5, UR6 ;  /* 0x00000005070672a5 */ /* 0x000fe4000f800006 */
[----:B------:R-:W-:Y:S02]  /*19d0*/  UIMAD UR11, UR10, UR5, URZ ;  /* 0x000000050a0b72a4 */ /* 0x000fe4000f8e02ff */
[----:B------:R-:W-:Y:S02]  /*19e0*/  UIMAD.WIDE.U32 UR6, UP1, UR10, UR4, UR6 ;  /* 0x000000040a0672a5 */ /* 0x000fe4000f820006 */
[----:B------:R-:W-:Y:S02]  /*19f0*/  UIMAD.WIDE.U32 UR4, UR10, UR5, URZ ;  /* 0x000000050a0472a5 */ /* 0x000fe4000f8e00ff */
[----:B------:R-:W-:Y:S02]  /*1a00*/  UIADD3 UR11, UP2, UPT, UR11, UR7, URZ ;  /* 0x000000070b0b7290 */ /* 0x000fe4000ff5e0ff */
[----:B------:R-:W-:-:S02]  /*1a10*/  UIADD3.X UR10, UPT, UPT, UR5, UR10, URZ, UP0, !UPT ;  /* 0x0000000a050a7290 */ /* 0x000fc400087fe4ff */
[----:B------:R-:W-:Y:S01]  /*1a20*/  UIMAD.WIDE.U32 UR6, UR11, 0x800, URZ ;  /* 0x000008000b0678a5 */ /* 0x000fe2000f8e00ff */
[----:B------:R-:W-:Y:S01]  /*1a30*/  UMOV UR5, URZ ;  /* 0x000000ff00057c82 */ /* 0x000fe20008000000 */
[----:B------:R-:W-:-:S05]  /*1a40*/  UIADD3.X UR10, UPT, UPT, URZ, URZ, UR10, UP2, UP1 ;  /* 0x000000ffff0a7290 */ /* 0x000fca00097e240a */
[----:B------:R-:W-:Y:S02]  /*1a50*/  UMOV UR4, UR7 ;  /* 0x0000000700047c82 */ /* 0x000fe40008000000 */
[----:B------:R-:W-:-:S04]  /*1a60*/  UIMAD.WIDE.U32 UR4, URZ, UR11, UR4 ;  /* 0x0000000bff0472a5 */ /* 0x000fc8000f8e0004 */
[----:B------:R-:W-:-:S04]  /*1a70*/  UIMAD.WIDE.U32 UR4, UP0, UR10, 0x800, UR4 ;  /* 0x000008000a0478a5 */ /* 0x000fc8000f800004 */
[----:B------:R-:W-:Y:S02]  /*1a80*/  UIADD3 UR7, UP1, UPT, URZ, UR5, URZ ;  /* 0x00000005ff077290 */ /* 0x000fe4000ff3e0ff */
[----:B------:R-:W-:Y:S02]  /*1a90*/  UIADD3.X UR6, UPT, UPT, URZ, URZ, URZ, UP0, !UPT ;  /* 0x000000ffff067290 */ /* 0x000fe400087fe4ff */
[----:B------:R-:W-:Y:S02]  /*1aa0*/  UIMAD.WIDE.U32 UR4, UR7, UR8, URZ ;  /* 0x00000008070472a5 */ /* 0x000fe4000f8e00ff */
[----:B------:R-:W-:Y:S02]  /*1ab0*/  UIADD3.X UR6, UPT, UPT, URZ, UR6, URZ, UP1, !UPT ;  /* 0x00000006ff067290 */ /* 0x000fe40008ffe4ff */
[----:B------:R-:W-:Y:S02]  /*1ac0*/  UIMAD UR5, UR7, UR9, UR5 ;  /* 0x00000009070572a4 */ /* 0x000fe4000f8e0205 */
[----:B------:R-:W-:-:S02]  /*1ad0*/  UIADD3 UR14, UP1, UPT, -UR4, 0x800, URZ ;  /* 0x00000800040e7890 */ /* 0x000fc4000ff3e1ff */
[----:B------:R-:W-:Y:S02]  /*1ae0*/  UIMAD UR5, UR6, UR8, UR5 ;  /* 0x00000008060572a4 */ /* 0x000fe4000f8e0205 */
[----:B------:R-:W-:Y:S02]  /*1af0*/  UISETP.GE.U32.AND UP0, UPT, UR14, UR8, UPT ;  /* 0x000000080e00728c */ /* 0x000fe4000bf06070 */
[----:B------:R-:W-:Y:S02]  /*1b00*/  UIADD3.X UR15, UPT, UPT, URZ, ~UR5, URZ, UP1, !UPT ;  /* 0x80000005ff0f7290 */ /* 0x000fe40008ffe4ff */
[----:B------:R-:W-:Y:S02]  /*1b10*/  UIADD3 UR10, UP2, UPT, UR14, -UR8, URZ ;  /* 0x800000080e0a7290 */ /* 0x000fe4000ff5e0ff */
[----:B------:R-:W-:Y:S02]  /*1b20*/  UIADD3 UR4, UP1, UPT, UR7, 0x1, URZ ;  /* 0x0000000107047890 */ /* 0x000fe4000ff3e0ff */
[----:B------:R-:W-:-:S02]  /*1b30*/  UISETP.GE.U32.AND.EX UP0, UPT, UR15, UR9, UPT, UP0 ;  /* 0x000000090f00728c */ /* 0x000fc4000bf06100 */
[----:B------:R-:W-:Y:S02]  /*1b40*/  UIADD3.X UR11, UPT, UPT, ~UR9, UR15, URZ, UP2, !UPT ;  /* 0x0000000f090b7290 */ /* 0x000fe400097fe5ff */
[----:B------:R-:W-:Y:S02]  /*1b50*/  UIADD3.X UR5, UPT, UPT, URZ, UR6, URZ, UP1, !UPT ;  /* 0x00000006ff057290 */ /* 0x000fe40008ffe4ff */
[----:B------:R-:W-:Y:S02]  /*1b60*/  USEL UR10, UR10, UR14, UP0 ;  /* 0x0000000e0a0a7287 */ /* 0x000fe40008000000 */
[----:B------:R-:W-:Y:S02]  /*1b70*/  USEL UR7, UR4, UR7, UP0 ;  /* 0x0000000704077287 */ /* 0x000fe40008000000 */
[----:B------:R-:W-:Y:S02]  /*1b80*/  USEL UR11, UR11, UR15, UP0 ;  /* 0x0000000f0b0b7287 */ /* 0x000fe40008000000 */
[----:B------:R-:W-:-:S02]  /*1b90*/  USEL UR6, UR5, UR6, UP0 ;  /* 0x0000000605067287 */ /* 0x000fc40008000000 */
[----:B------:R-:W-:Y:S02]  /*1ba0*/  UISETP.GE.U32.AND UP0, UPT, UR10, UR8, UPT ;  /* 0x000000080a00728c */ /* 0x000fe4000bf06070 */
[----:B------:R-:W-:Y:S02]  /*1bb0*/  UIADD3 UR4, UP2, UPT, UR7, 0x1, URZ ;  /* 0x0000000107047890 */ /* 0x000fe4000ff5e0ff */
[----:B------:R-:W-:Y:S02]  /*1bc0*/  UISETP.NE.U32.AND UP1, UPT, UR8, URZ, UPT ;  /* 0x000000ff0800728c */ /* 0x000fe4000bf25070 */
[----:B------:R-:W-:Y:S02]  /*1bd0*/  UISETP.GE.U32.AND.EX UP0, UPT, UR11, UR9, UPT, UP0 ;  /* 0x000000090b00728c */ /* 0x000fe4000bf06100 */
[----:B------:R-:W-:Y:S02]  /*1be0*/  UIADD3.X UR5, UPT, UPT, URZ, UR6, URZ, UP2, !UPT ;  /* 0x00000006ff057290 */ /* 0x000fe400097fe4ff */
[----:B------:R-:W-:-:S02]  /*1bf0*/  UISETP.NE.AND.EX UP1, UPT, UR9, URZ, UPT, UP1 ;  /* 0x000000ff0900728c */ /* 0x000fc4000bf25310 */
[----:B------:R-:W-:Y:S02]  /*1c00*/  USEL UR4, UR4, UR7, UP0 ;  /* 0x0000000704047287 */ /* 0x000fe40008000000 */
[----:B------:R-:W-:Y:S02]  /*1c10*/  USEL UR5, UR5, UR6, UP0 ;  /* 0x0000000605057287 */ /* 0x000fe40008000000 */
[----:B------:R-:W-:Y:S02]  /*1c20*/  USEL UR4, UR4, 0xffffffff, UP1 ;  /* 0xffffffff04047887 */ /* 0x000fe40008800000 */
[----:B------:R-:W-:Y:S01]  /*1c30*/  USEL UR5, UR5, 0xffffffff, UP1 ;  /* 0xffffffff05057887 */ /* 0x000fe20008800000 */
[----:B------:R-:W-:Y:S11]  /*1c40*/  RET.REL.NODEC R6 `(_Z27scatter_kernel_TMA_pipelineILi1ELh2EEvPKj4descPKiiPjS2_) ;  /* 0xffffffe006ec7950 */ /* 0x000ff60003c3ffff */
.L_x_33:
        /* <DEDUP_REMOVED lines=11> */
.L_x_134:


//--------------------- .text._Z27scatter_kernel_TMA_pipelineILi2ELh2EEvPKj4descPKiiPjS2_ --------------------------
	.section	.text._Z27scatter_kernel_TMA_pipelineILi2ELh2EEvPKj4descPKiiPjS2_,"ax",@progbits
	.align	128
        .global         _Z27scatter_kernel_TMA_pipelineILi2ELh2EEvPKj4descPKiiPjS2_
        .type           _Z27scatter_kernel_TMA_pipelineILi2ELh2EEvPKj4descPKiiPjS2_,@function
        .size           _Z27scatter_kernel_TMA_pipelineILi2ELh2EEvPKj4descPKiiPjS2_,(.L_x_135 - _Z27scatter_kernel_TMA_pipelineILi2ELh2EEvPKj4descPKiiPjS2_)
        .other          _Z27scatter_kernel_TMA_pipelineILi2ELh2EEvPKj4descPKiiPjS2_,@"STO_CUDA_ENTRY STV_DEFAULT"
_Z27scatter_kernel_TMA_pipelineILi2ELh2EEvPKj4descPKiiPjS2_:
.text._Z27scatter_kernel_TMA_pipelineILi2ELh2EEvPKj4descPKiiPjS2_:
        /* <DEDUP_REMOVED lines=34> */
.L_x_35:
[----:B0-----:R-:W-:Y:S05]  /*0220*/  BSYNC.RECONVERGENT B0 ;  /* 0x0000000000007941 */ /* 0x001fea0003800200 */
.L_x_34:
        /* <DEDUP_REMOVED lines=27> */
.L_x_36:
[----:B------:R-:W-:-:S07]  /*03e0*/  MOV R5, 0x400 ;  /* 0x0000040000057802 */ /* 0x000fce0000000f00 */
[----:B------:R-:W-:Y:S05]  /*03f0*/  CALL.REL.NOINC `($__internal_1_$__cuda_sm20_div_u64) ;  /* 0x0000001000f87944 */ /* 0x000fea0003c00000 */
.L_x_37:
        /* <DEDUP_REMOVED lines=74> */
[--C-:B------:R-:W-:Y:S01]  /*08a0*/  IMAD.IADD R6, R4, 0x1, R3.reuse ;  /* 0x0000000104067824 */ /* 0x100fe200078e0203 */
[----:B------:R-:W-:Y:S01]  /*08b0*/  PRMT R3, RZ, 0x7610, R3 ;  /* 0x00007610ff037816 */ /* 0x000fe20000000003 */
[----:B------:R-:W-:Y:S01]  /*08c0*/  IMAD.MOV.U32 R10, RZ, RZ, 0x5 ;  /* 0x00000005ff0a7424 */ /* 0x000fe200078e00ff */
[----:B------:R-:W1:Y:S01]  /*08d0*/  LDCU UR22, c[0x0][0x3bc] ;  /* 0x00007780ff1677ac */ /* 0x000e620008000800 */
[C---:B------:R-:W-:Y:S01]  /*08e0*/  IMAD.SHL.U32 R5, R6.reuse, 0x4, RZ ;  /* 0x0000000406057824 */ /* 0x040fe200078e00ff */
[----:B------:R-:W-:Y:S01]  /*08f0*/  PRMT R4, RZ, 0x7610, R4 ;  /* 0x00007610ff047816 */ /* 0x000fe20000000004 */
[----:B------:R-:W-:Y:S01]  /*0900*/  IMAD.SHL.U32 R6, R6, 0x2, RZ ;  /* 0x0000000206067824 */ /* 0x000fe200078e00ff */
[----:B------:R-:W-:Y:S01]  /*0910*/  UIADD3 UR28, UP0, UPT, -UR4, UR8, URZ ;  /* 0x00000008041c7290 */ /* 0x000fe2000ff1e1ff */
[----:B------:R-:W-:Y:S01]  /*0920*/  UMOV UR6, URZ ;  /* 0x000000ff00067c82 */ /* 0x000fe20008000000 */
[----:B------:R-:W-:-:S02]  /*0930*/  UMOV UR7, URZ ;  /* 0x000000ff00077c82 */ /* 0x000fc40008000000 */
[----:B------:R-:W-:Y:S02]  /*0940*/  ULEA.HI.X.SX32 UR15, UR8, ~UR5, 0x1, UP0 ;  /* 0x80000005080f7291 */ /* 0x000fe400080f0eff */
[----:B0-----:R-:W-:Y:S02]  /*0950*/  UIMAD UR18, UR4, UR18, URZ ;  /* 0x00000012041272a4 */ /* 0x001fe4000f8e02ff */
[----:B-1----:R-:W-:-:S12]  /*0960*/  USHF.R.S32.HI UR23, URZ, 0x1f, UR22 ;  /* 0x0000001fff177899 */ /* 0x002fd80008011416 */
.L_x_57:
[----:B------:R-:W-:-:S05]  /*0970*/  IMAD.U32 R7, RZ, RZ, UR6 ;  /* 0x00000006ff077e24 */ /* 0x000fca000f8e00ff */
[----:B------:R-:W-:-:S04]  /*0980*/  VIADDMNMX R7, R7, 0x2, R2, PT ;  /* 0x0000000207077846 */ /* 0x000fc80003800102 */
[----:B------:R-:W-:-:S13]  /*0990*/  ISETP.GT.AND P0, PT, R7, UR7, PT ;  /* 0x0000000707007c0c */ /* 0x000fda000bf04270 */
[----:B0-----:R-:W-:Y:S05]  /*09a0*/  @!P0 BRA `(.L_x_39) ;  /* 0x00000004007c8947 */ /* 0x001fea0003800000 */
.L_x_47:
        /* <DEDUP_REMOVED lines=15> */
.L_x_43:
        /* <DEDUP_REMOVED lines=11> */
.L_x_42:
        /* <DEDUP_REMOVED lines=9> */
.L_x_41:
[----:B------:R-:W0:Y:S02]  /*0be0*/  SYNCS.PHASECHK.TRANS64.TRYWAIT P0, [UR17+0x8], R14 ;  /* 0x0000080eff0075a7 */ /* 0x000e240008001111 */
[----:B0-----:R-:W-:Y:S05]  /*0bf0*/  @!P0 BRA `(.L_x_43) ;  /* 0xfffffffc00a88947 */ /* 0x001fea000383ffff */
.L_x_40:
        /* <DEDUP_REMOVED lines=32> */
.L_x_46:
        /* <DEDUP_REMOVED lines=10> */
.L_x_45:
[----:B------:R-:W-:Y:S05]  /*0ea0*/  BSYNC.RECONVERGENT B0 ;  /* 0x0000000000007941 */ /* 0x000fea0003800200 */
.L_x_44:
        /* <DEDUP_REMOVED lines=15> */
.L_x_39:
        /* <DEDUP_REMOVED lines=22> */
.L_x_51:
        /* <DEDUP_REMOVED lines=11> */
.L_x_50:
        /* <DEDUP_REMOVED lines=9> */
.L_x_49:
[----:B------:R-:W0:Y:S02]  /*1240*/  SYNCS.PHASECHK.TRANS64.TRYWAIT P0, [R12+URZ], R15 ;  /* 0x0000000f0c0075a7 */ /* 0x000e2400080011ff */
[----:B0-----:R-:W-:Y:S05]  /*1250*/  @!P0 BRA `(.L_x_51) ;  /* 0xfffffffc00a88947 */ /* 0x001fea000383ffff */
.L_x_48:
[----:B------:R-:W-:-:S09]  /*1260*/  UISETP.GE.AND UP0, UPT, UR20, 0x1, UPT ;  /* 0x000000011400788c */ /* 0x000fd2000bf06270 */
[----:B------:R-:W-:Y:S05]  /*1270*/  BRA.U !UP0, `(.L_x_52) ;  /* 0x0000000108a87547 */ /* 0x000fea000b800000 */
[----:B------:R-:W-:-:S04]  /*1280*/  ULOP3.LUT UR8, UR6, 0x1, URZ, 0xc0, !UPT ;  /* 0x0000000106087892 */ /* 0x000fc8000f8ec0ff */
[----:B------:R-:W-:-:S03]  /*1290*/  UISETP.NE.U32.AND UP0, UPT, UR8, 0x1, UPT ;  /* 0x000000010800788c */ /* 0x000fc6000bf05070 */
[----:B------:R-:W-:Y:S01]  /*12a0*/  UMOV UR8, URZ ;  /* 0x000000ff00087c82 */ /* 0x000fe20008000000 */
[----:B------:R-:W-:-:S12]  /*12b0*/  USEL UR26, UR4, URZ, !UP0 ;  /* 0x000000ff041a7287 */ /* 0x000fd8000c000000 */
.L_x_56:
        /* <DEDUP_REMOVED lines=17> */
[----:B------:R-:W-:Y:S02]  /*13d0*/  IMAD.U32 R20, RZ, RZ, UR8 ;  /* 0x00000008ff147e24 */ /* 0x000fe4000f8e00ff */
[----:B------:R-:W-:Y:S02]  /*13e0*/  IMAD.MOV.U32 R19, RZ, RZ, R6 ;  /* 0x000000ffff137224 */ /* 0x000fe400078e0006 */
[----:B------:R-:W-:Y:S02]  /*13f0*/  VIADD R14, R14, 0x30 ;  /* 0x000000300e0e7836 */ /* 0x000fe40000000000 */
[----:B------:R-:W-:-:S03]  /*1400*/  VIADD R20, R20, UR26 ;  /* 0x0000001a14147c36 */ /* 0x000fc60008000000 */
[----:B-1----:R-:W-:Y:S01]  /*1410*/  LEA R21, R17, R14, 0x18 ;  /* 0x0000000e11157211 */ /* 0x002fe200078ec0ff */
[----:B0-23--:R-:W-:-:S07]  /*1420*/  IMAD.WIDE R10, R10, R15, UR22 ;  /* 0x000000160a0a7e25 */ /* 0x00dfce000f8e020f */
.L_x_55:
[----:B0-----:R-:W-:Y:S01]  /*1430*/  IMAD R14, R20, R13, R19 ;  /* 0x0000000d140e7224 */ /* 0x001fe200078e0213 */
[----:B------:R-:W-:-:S03]  /*1440*/  IADD3 R17, P0, PT, R10, R19, RZ ;  /* 0x000000130a117210 */ /* 0x000fc60007f1e0ff */
[----:B------:R-:W-:Y:S01]  /*1450*/  IMAD R14, R14, 0x4, R21 ;  /* 0x000000040e0e7824 */ /* 0x000fe200078e0215 */
[----:B------:R-:W-:Y:S01]  /*1460*/  LEA.HI.X.SX32 R18, R19, R11, 0x1, P0 ;  /* 0x0000000b13127211 */ /* 0x000fe200000f0eff */
[----:B------:R-:W-:Y:S01]  /*1470*/  IMAD R19, R0, 0x2, R19 ;  /* 0x0000000200137824 */ /* 0x000fe200078e0213 */
[----:B------:R-:W-:-:S03]  /*1480*/  LEA R16, P0, R17, R8, 0x2 ;  /* 0x0000000811107211 */ /* 0x000fc600078010ff */
[----:B------:R-:W0:Y:S01]  /*1490*/  LDS.64 R14, [R14] ;  /* 0x000000000e0e7984 */ /* 0x000e220000000a00 */
[----:B------:R-:W-:Y:S02]  /*14a0*/  LEA.HI.X R17, R17, R9, R18, 0x2, P0 ;  /* 0x0000000911117211 */ /* 0x000fe400000f1412 */
[----:B------:R-:W-:-:S03]  /*14b0*/  ISETP.GE.AND P0, PT, R19, UR25, PT ;  /* 0x0000001913007c0c */ /* 0x000fc6000bf06270 */
[----:B0-----:R0:W-:Y:S10]  /*14c0*/  STG.E.64 desc[UR12][R16.64], R14 ;  /* 0x0000000e10007986 */ /* 0x0011f4000c101b0c */
[----:B------:R-:W-:Y:S05]  /*14d0*/  @!P0 BRA `(.L_x_55) ;  /* 0xfffffffc00d48947 */ /* 0x000fea000383ffff */
.L_x_54:
[----:B------:R-:W-:Y:S05]  /*14e0*/  BSYNC.RECONVERGENT B0 ;  /* 0x0000000000007941 */ /* 0x000fea0003800200 */
.L_x_53:
[----:B------:R-:W-:-:S04]  /*14f0*/  UIADD3 UR8, UPT, UPT, UR8, 0x1, URZ ;  /* 0x0000000108087890 */ /* 0x000fc8000fffe0ff */
[----:B------:R-:W-:-:S09]  /*1500*/  UISETP.NE.AND UP0, UPT, UR8, UR20, UPT ;  /* 0x000000140800728c */ /* 0x000fd2000bf05270 */
[----:B------:R-:W-:Y:S05]  /*1510*/  BRA.U UP0, `(.L_x_56) ;  /* 0xfffffffd00687547 */ /* 0x000fea000b83ffff */
.L_x_52:
        /* <DEDUP_REMOVED lines=13> */
.L_x_38:
        /* <DEDUP_REMOVED lines=31> */
        .weak           $__internal_1_$__cuda_sm20_div_u64
        .type           $__internal_1_$__cuda_sm20_div_u64,@function
        .size           $__internal_1_$__cuda_sm20_div_u64,(.L_x_135 - $__internal_1_$__cuda_sm20_div_u64)
$__internal_1_$__cuda_sm20_div_u64:
        /* <DEDUP_REMOVED lines=71> */
[----:B------:R-:W-:Y:S11]  /*1c50*/  RET.REL.NODEC R6 `(_Z27scatter_kernel_TMA_pipelineILi2ELh2EEvPKj4descPKiiPjS2_) ;  /* 0xffffffe006e87950 */ /* 0x000ff60003c3ffff */
.L_x_58:
        /* <DEDUP_REMOVED lines=10> */
.L_x_135:


//--------------------- .text._Z27scatter_kernel_TMA_pipelineILi4ELh2EEvPKj4descPKiiPjS2_ --------------------------
	.section	.text._Z27scatter_kernel_TMA_pipelineILi4ELh2EEvPKj4descPKiiPjS2_,"ax",@progbits
	.align	128
        .global         _Z27scatter_kernel_TMA_pipelineILi4ELh2EEvPKj4descPKiiPjS2_
        .type           _Z27scatter_kernel_TMA_pipelineILi4ELh2EEvPKj4descPKiiPjS2_,@function
        .size           _Z27scatter_kernel_TMA_pipelineILi4ELh2EEvPKj4descPKiiPjS2_,(.L_x_136 - _Z27scatter_kernel_TMA_pipelineILi4ELh2EEvPKj4descPKiiPjS2_)
        .other          _Z27scatter_kernel_TMA_pipelineILi4ELh2EEvPKj4descPKiiPjS2_,@"STO_CUDA_ENTRY STV_DEFAULT"
_Z27scatter_kernel_TMA_pipelineILi4ELh2EEvPKj4descPKiiPjS2_:
.text._Z27scatter_kernel_TMA_pipelineILi4ELh2EEvPKj4descPKiiPjS2_:
        /* <DEDUP_REMOVED lines=34> */
.L_x_60:
[----:B0-----:R-:W-:Y:S05]  /*0220*/  BSYNC.RECONVERGENT B0 ;  /* 0x0000000000007941 */ /* 0x001fea0003800200 */
.L_x_59:
        /* <DEDUP_REMOVED lines=27> */
.L_x_61:
[----:B------:R-:W-:-:S07]  /*03e0*/  MOV R5, 0x400 ;  /* 0x0000040000057802 */ /* 0x000fce0000000f00 */
[----:B------:R-:W-:Y:S05]  /*03f0*/  CALL.REL.NOINC `($__internal_2_$__cuda_sm20_div_u64) ;  /* 0x0000001000ec7944 */ /* 0x000fea0003c00000 */
.L_x_62:
        /* <DEDUP_REMOVED lines=73> */
[----:B------:R-:W-:Y:S01]  /*0890*/  IMAD.IADD R3, R4, 0x1, R3 ;  /* 0x0000000104037824 */ /* 0x000fe200078e0203 */
[----:B------:R-:W-:Y:S01]  /*08a0*/  UIADD3 UR23, UP0, UPT, -UR4, UR8, URZ ;  /* 0x0000000804177290 */ /* 0x000fe2000ff1e1ff */
[----:B------:R-:W-:Y:S01]  /*08b0*/  IMAD.MOV.U32 R12, RZ, RZ, 0x5 ;  /* 0x00000005ff0c7424 */ /* 0x000fe200078e00ff */
[----:B------:R-:W-:Y:S01]  /*08c0*/  PRMT R9, RZ, 0x7610, R9 ;  /* 0x00007610ff097816 */ /* 0x000fe20000000009 */
[----:B------:R-:W-:Y:S01]  /*08d0*/  IMAD.SHL.U32 R3, R3, 0x4, RZ ;  /* 0x0000000403037824 */ /* 0x000fe200078e00ff */
[----:B------:R-:W-:Y:S01]  /*08e0*/  PRMT R8, RZ, 0x7610, R8 ;  /* 0x00007610ff087816 */ /* 0x000fe20000000008 */
[----:B------:R-:W-:Y:S01]  /*08f0*/  ULEA.HI.X.SX32 UR18, UR8, ~UR5, 0x1, UP0 ;  /* 0x8000000508127291 */ /* 0x000fe200080f0eff */
[----:B------:R-:W-:Y:S01]  /*0900*/  UMOV UR6, URZ ;  /* 0x000000ff00067c82 */ /* 0x000fe20008000000 */
[----:B------:R-:W-:-:S10]  /*0910*/  UMOV UR7, URZ ;  /* 0x000000ff00077c82 */ /* 0x000fd40008000000 */
.L_x_82:
[----:B------:R-:W-:-:S05]  /*0920*/  IMAD.U32 R5, RZ, RZ, UR6 ;  /* 0x00000006ff057e24 */ /* 0x000fca000f8e00ff */
[----:B------:R-:W-:-:S04]  /*0930*/  VIADDMNMX R6, R5, 0x2, R0, PT ;  /* 0x0000000205067846 */ /* 0x000fc80003800100 */
[----:B------:R-:W-:-:S13]  /*0940*/  ISETP.GT.AND P0, PT, R6, UR7, PT ;  /* 0x0000000706007c0c */ /* 0x000fda000bf04270 */
[----:B------:R-:W-:Y:S05]  /*0950*/  @!P0 BRA `(.L_x_64) ;  /* 0x0000000400808947 */ /* 0x000fea0003800000 */
.L_x_72:
        /* <DEDUP_REMOVED lines=15> */
.L_x_68:
        /* <DEDUP_REMOVED lines=11> */
.L_x_67:
        /* <DEDUP_REMOVED lines=9> */
.L_x_66:
[----:B------:R-:W0:Y:S02]  /*0b90*/  SYNCS.PHASECHK.TRANS64.TRYWAIT P0, [UR17+0x8], R13 ;  /* 0x0000080dff0075a7 */ /* 0x000e240008001111 */
[----:B0-----:R-:W-:Y:S05]  /*0ba0*/  @!P0 BRA `(.L_x_68) ;  /* 0xfffffffc00a88947 */ /* 0x001fea000383ffff */
.L_x_65:
        /* <DEDUP_REMOVED lines=16> */
[----:B------:R-:W-:Y:S02]  /*0cb0*/  ULOP3.LUT UR8, UR8, 0x3ffffffe, URZ, 0xc0, !UPT ;  /* 0x3ffffffe08087892 */ /* 0x000fe4000f8ec0ff */
[----:B------:R-:W-:Y:S02]  /*0cc0*/  UIMAD UR14, UR4, UR26, URZ ;  /* 0x0000001a040e72a4 */ /* 0x000fe4000f8e02ff */
[----:B------:R-:W-:Y:S01]  /*0cd0*/  UIADD3 UR8, UPT, UPT, -UR8, UR7, URZ ;  /* 0x0000000708087290 */ /* 0x000fe2000fffe1ff */
[----:B------:R-:W-:Y:S01]  /*0ce0*/  UMOV UR15, 0x400 ;  /* 0x00000400000f7882 */ /* 0x000fe20000000000 */
[----:B0-----:R-:W-:-:S02]  /*0cf0*/  USHF.R.S32.HI UR11, URZ, 0x1f, UR10 ;  /* 0x0000001fff0b7899 */ /* 0x001fc4000801140a */
[----:B------:R-:W-:Y:S02]  /*0d00*/  UIMAD UR8, UR8, UR14, URZ ;  /* 0x0000000e080872a4 */ /* 0x000fe4000f8e02ff */
[----:B------:R-:W-:Y:S02]  /*0d10*/  UIMAD.WIDE.U32 UR10, UR16, UR26, UR10 ;  /* 0x0000001a100a72a5 */ /* 0x000fe4000f8e000a */
[----:B------:R-:W-:Y:S02]  /*0d20*/  UIADD3 UR15, UPT, UPT, UR15, 0x30, URZ ;  /* 0x000000300f0f7890 */ /* 0x000fe4000fffe0ff */
[----:B------:R-:W-:Y:S01]  /*0d30*/  UIMAD UR14, UR16, UR9, UR11 ;  /* 0x00000009100e72a4 */ /* 0x000fe2000f8e020b */
[----:B------:R-:W-:Y:S01]  /*0d40*/  IMAD.U32 R10, RZ, RZ, UR8 ;  /* 0x00000008ff0a7e24 */ /* 0x000fe2000f8e00ff */
[----:B-1----:R-:W-:Y:S01]  /*0d50*/  ULEA UR15, UR20, UR15, 0x18 ;  /* 0x0000000f140f7291 */ /* 0x002fe2000f8ec0ff */
[----:B------:R-:W-:Y:S02]  /*0d60*/  IMAD.U32 R4, RZ, RZ, UR10 ;  /* 0x0000000aff047e24 */ /* 0x000fe4000f8e00ff */
[----:B------:R-:W-:-:S02]  /*0d70*/  IMAD.U32 R5, RZ, RZ, UR11 ;  /* 0x0000000bff057e24 */ /* 0x000fc4000f8e00ff */
[----:B------:R-:W-:Y:S01]  /*0d80*/  IMAD.U32 R13, RZ, RZ, UR14 ;  /* 0x0000000eff0d7e24 */ /* 0x000fe2000f8e00ff */
[----:B--2---:R-:W-:Y:S02]  /*0d90*/  LEA R14, P0, R4, UR24, 0x2 ;  /* 0x00000018040e7c11 */ /* 0x004fe4000f8010ff */
[----:B------:R-:W-:Y:S02]  /*0da0*/  LEA R10, R10, UR15, 0x2 ;  /* 0x0000000f0a0a7c11 */ /* 0x000fe4000f8e10ff */
[----:B------:R-:W-:-:S09]  /*0db0*/  LEA.HI.X R13, R4, UR25, R13, 0x2, P0 ;  /* 0x00000019040d7c11 */ /* 0x000fd200080f140d */
.L_x_71:
        /* <DEDUP_REMOVED lines=10> */
.L_x_70:
[----:B------:R-:W-:Y:S05]  /*0e60*/  BSYNC.RECONVERGENT B0 ;  /* 0x0000000000007941 */ /* 0x000fea0003800200 */
.L_x_69:
        /* <DEDUP_REMOVED lines=15> */
.L_x_64:
[----:B------:R-:W0:Y:S01]  /*0f60*/  LDCU UR10, c[0x0][0x3a0] ;  /* 0x00007400ff0a77ac */ /* 0x000e220008000800 */
[----:B------:R-:W-:Y:S02]  /*0f70*/  LOP3.LUT R4, R12, 0xffff, RZ, 0xc0, !PT ;  /* 0x0000ffff0c047812 */ /* 0x000fe400078ec0ff */
[----:B------:R-:W-:Y:S01]  /*0f80*/  LOP3.LUT R13, R8, 0xff, RZ, 0xc0, !PT ;  /* 0x000000ff080d7812 */ /* 0x000fe200078ec0ff */
[----:B------:R-:W-:Y:S01]  /*0f90*/  UIMAD UR8, UR21, UR6, UR22 ;  /* 0x00000006150872a4 */ /* 0x000fe2000f8e0216 */
[----:B------:R-:W-:-:S03]  /*0fa0*/  SHF.R.U32.HI R4, RZ, 0x1, R4 ;  /* 0x00000001ff047819 */ /* 0x000fc60000011604 */
[----:B------:R-:W-:Y:S01]  /*0fb0*/  UIMAD UR15, UR8, UR4, URZ ;  /* 0x00000004080f72a4 */ /* 0x000fe2000f8e02ff */
[----:B------:R-:W-:-:S03]  /*0fc0*/  LOP3.LUT R7, R4, 0x1, RZ, 0xc0, !PT ;  /* 0x0000000104077812 */ /* 0x000fc600078ec0ff */
[----:B------:R-:W-:-:S04]  /*0fd0*/  UISETP.GT.U32.AND UP0, UPT, UR23, UR15, UPT ;  /* 0x0000000f1700728c */ /* 0x000fc8000bf04070 */
        /* <DEDUP_REMOVED lines=13> */
.L_x_76:
        /* <DEDUP_REMOVED lines=11> */
.L_x_75:
        /* <DEDUP_REMOVED lines=9> */
.L_x_74:
[----:B------:R-:W0:Y:S02]  /*11f0*/  SYNCS.PHASECHK.TRANS64.TRYWAIT P0, [R13+URZ], R10 ;  /* 0x0000000a0d0075a7 */ /* 0x000e2400080011ff */
[----:B0-----:R-:W-:Y:S05]  /*1200*/  @!P0 BRA `(.L_x_76) ;  /* 0xfffffffc00a88947 */ /* 0x001fea000383ffff */
.L_x_73:
[----:B------:R-:W-:-:S09]  /*1210*/  UISETP.GE.AND UP0, UPT, UR19, 0x1, UPT ;  /* 0x000000011300788c */ /* 0x000fd2000bf06270 */
[----:B------:R-:W-:Y:S05]  /*1220*/  BRA.U !UP0, `(.L_x_77) ;  /* 0x0000000108b47547 */ /* 0x000fea000b800000 */
[----:B------:R-:W-:-:S04]  /*1230*/  ULOP3.LUT UR8, UR6, 0x1, URZ, 0xc0, !UPT ;  /* 0x0000000106087892 */ /* 0x000fc8000f8ec0ff */
[----:B------:R-:W-:-:S03]  /*1240*/  UISETP.NE.U32.AND UP0, UPT, UR8, 0x1, UPT ;  /* 0x000000010800788c */ /* 0x000fc6000bf05070 */
[----:B------:R-:W-:Y:S01]  /*1250*/  UMOV UR8, URZ ;  /* 0x000000ff00087c82 */ /* 0x000fe20008000000 */
[----:B------:R-:W-:-:S12]  /*1260*/  USEL UR24, UR4, URZ, !UP0 ;  /* 0x000000ff04187287 */ /* 0x000fd8000c000000 */
.L_x_81:
        /* <DEDUP_REMOVED lines=9> */
[----:B------:R-:W3:Y:S01]  /*1300*/  LDC.64 R10, c[0x0][0x3a8] ;  /* 0x0000ea00ff0a7b82 */ /* 0x000ee20000000a00 */
[----:B0-----:R-:W-:-:S04]  /*1310*/  ULEA UR10, UP0, UR11, UR16, 0x2 ;  /* 0x000000100b0a7291 */ /* 0x001fc8000f8010ff */
[----:B------:R-:W-:Y:S02]  /*1320*/  ULEA.HI.X UR11, UR11, UR17, UR14, 0x2, UP0 ;  /* 0x000000110b0b7291 */ /* 0x000fe400080f140e */
[----:B------:R-:W-:Y:S01]  /*1330*/  IMAD.U32 R4, RZ, RZ, UR10 ;  /* 0x0000000aff047e24 */ /* 0x000fe2000f8e00ff */
[----:B------:R-:W0:Y:S03]  /*1340*/  LDCU.64 UR16, c[0x0][0x3b8] ;  /* 0x00007700ff1077ac */ /* 0x000e260008000a00 */
[----:B------:R-:W-:-:S06]  /*1350*/  IMAD.U32 R5, RZ, RZ, UR11 ;  /* 0x0000000bff057e24 */ /* 0x000fcc000f8e00ff */
[----:B------:R-:W4:Y:S01]  /*1360*/  LDG.E R5, desc[UR12][R4.64] ;  /* 0x0000000c04057981 */ /* 0x000f22000c1e1900 */
[----:B------:R-:W-:Y:S01]  /*1370*/  MOV R6, 0x400 ;  /* 0x0000040000067802 */ /* 0x000fe20000000f00 */
[----:B------:R-:W-:Y:S02]  /*1380*/  IMAD.U32 R21, RZ, RZ, UR8 ;  /* 0x00000008ff157e24 */ /* 0x000fe4000f8e00ff */
[----:B------:R-:W-:Y:S02]  /*1390*/  IMAD.MOV.U32 R19, RZ, RZ, R3 ;  /* 0x000000ffff137224 */ /* 0x000fe400078e0003 */
[----:B------:R-:W-:Y:S02]  /*13a0*/  VIADD R6, R6, 0x30 ;  /* 0x0000003006067836 */ /* 0x000fe40000000000 */
[----:B------:R-:W-:Y:S01]  /*13b0*/  VIADD R21, R21, UR24 ;  /* 0x0000001815157c36 */ /* 0x000fe20008000000 */
[----:B0-----:R-:W-:Y:S02]  /*13c0*/  USHF.R.S32.HI UR10, URZ, 0x1f, UR17 ;  /* 0x0000001fff0a7899 */ /* 0x001fe40008011411 */
[----:B------:R-:W-:Y:S01]  /*13d0*/  IMAD.U32 R14, RZ, RZ, UR17 ;  /* 0x00000011ff0e7e24 */ /* 0x000fe2000f8e00ff */
[----:B-1----:R-:W-:-:S03]  /*13e0*/  LEA R23, R7, R6, 0x18 ;  /* 0x0000000607177211 */ /* 0x002fc600078ec0ff */
[----:B------:R-:W-:Y:S02]  /*13f0*/  IMAD.U32 R15, RZ, RZ, UR10 ;  /* 0x0000000aff0f7e24 */ /* 0x000fe4000f8e00ff */
[----:B--234-:R-:W-:-:S07]  /*1400*/  IMAD.WIDE R14, R5, UR16, R14 ;  /* 0x00000010050e7c25 */ /* 0x01cfce000f8e020e */
.L_x_80:
[----:B0-----:R-:W-:Y:S01]  /*1410*/  IMAD R4, R21, R18, R19 ;  /* 0x0000001215047224 */ /* 0x001fe200078e0213 */
[----:B------:R-:W-:-:S03]  /*1420*/  IADD3 R17, P0, PT, R14, R19, RZ ;  /* 0x000000130e117210 */ /* 0x000fc60007f1e0ff */
[----:B------:R-:W-:Y:S01]  /*1430*/  IMAD R4, R4, 0x4, R23 ;  /* 0x0000000404047824 */ /* 0x000fe200078e0217 */
[----:B------:R-:W-:Y:S01]  /*1440*/  LEA.HI.X.SX32 R20, R19, R15, 0x1, P0 ;  /* 0x0000000f13147211 */ /* 0x000fe200000f0eff */
[----:B------:R-:W-:Y:S01]  /*1450*/  IMAD R19, R2, 0x4, R19 ;  /* 0x0000000402137824 */ /* 0x000fe200078e0213 */
[----:B------:R-:W-:-:S03]  /*1460*/  LEA R16, P0, R17, R10, 0x2 ;  /* 0x0000000a11107211 */ /* 0x000fc600078010ff */
[----:B------:R-:W0:Y:S01]  /*1470*/  LDS.128 R4, [R4] ;  /* 0x0000000004047984 */ /* 0x000e220000000c00 */
[----:B------:R-:W-:Y:S02]  /*1480*/  LEA.HI.X R17, R17, R11, R20, 0x2, P0 ;  /* 0x0000000b11117211 */ /* 0x000fe400000f1414 */
[----:B------:R-:W-:-:S03]  /*1490*/  ISETP.GE.AND P0, PT, R19, UR20, PT ;  /* 0x0000001413007c0c */ /* 0x000fc6000bf06270 */
[----:B0-----:R0:W-:Y:S10]  /*14a0*/  STG.E.128 desc[UR12][R16.64], R4 ;  /* 0x0000000410007986 */ /* 0x0011f4000c101d0c */
[----:B------:R-:W-:Y:S05]  /*14b0*/  @!P0 BRA `(.L_x_80) ;  /* 0xfffffffc00d48947 */ /* 0x000fea000383ffff */
.L_x_79:
[----:B------:R-:W-:Y:S05]  /*14c0*/  BSYNC.RECONVERGENT B0 ;  /* 0x0000000000007941 */ /* 0x000fea0003800200 */
.L_x_78:
[----:B------:R-:W-:-:S04]  /*14d0*/  UIADD3 UR8, UPT, UPT, UR8, 0x1, URZ ;  /* 0x0000000108087890 */ /* 0x000fc8000fffe0ff */
[----:B------:R-:W-:-:S09]  /*14e0*/  UISETP.NE.AND UP0, UPT, UR8, UR19, UPT ;  /* 0x000000130800728c */ /* 0x000fd2000bf05270 */
[----:B------:R-:W-:Y:S05]  /*14f0*/  BRA.U UP0, `(.L_x_81) ;  /* 0xfffffffd005c7547 */ /* 0x000fea000b83ffff */
.L_x_77:
[----:B------:R-:W-:Y:S01]  /*1500*/  VIADD R8, R8, 0x1 ;  /* 0x0000000108087836 */ /* 0x000fe20000000000 */
[----:B------:R-:W-:Y:S01]  /*1510*/  UIADD3 UR6, UPT, UPT, UR6, 0x1, URZ ;  /* 0x0000000106067890 */ /* 0x000fe2000fffe0ff */
[----:B------:R1:W-:Y:S03]  /*1520*/  SYNCS.ARRIVE.TRANS64.A1T0 RZ, [R13+URZ+0x8], RZ ;  /* 0x000008ff0dff79a7 */ /* 0x0003e600081000ff */
[----:B0-----:R-:W-:Y:S01]  /*1530*/  LOP3.LUT R4, R8, 0xff, RZ, 0xc0, !PT ;  /* 0x000000ff08047812 */ /* 0x001fe200078ec0ff */
[----:B------:R-:W-:Y:S01]  /*1540*/  BAR.SYNC.DEFER_BLOCKING 0x0 ;  /* 0x0000000000007b1d */ /* 0x000fe20000010000 */
[----:B------:R-:W-:Y:S02]  /*1550*/  ISETP.LE.AND P1, PT, R0, UR6, PT ;  /* 0x0000000600007c0c */ /* 0x000fe4000bf23270 */
[----:B------:R-:W-:-:S04]  /*1560*/  ISETP.NE.AND P0, PT, R4, 0x2, PT ;  /* 0x000000020400780c */ /* 0x000fc80003f05270 */
[----:B------:R-:W-:-:S09]  /*1570*/  SEL R8, R8, RZ, P0 ;  /* 0x000000ff08087207 */ /* 0x000fd20000000000 */
[----:B------:R-:W-:Y:S01]  /*1580*/  @!P0 LOP3.LUT R12, R12, 0x2, RZ, 0x3c, !PT ;  /* 0x000000020c0c8812 */ /* 0x000fe200078e3cff */
[----:B-1----:R-:W-:Y:S06]  /*1590*/  @!P1 BRA `(.L_x_82) ;  /* 0xfffffff000e09947 */ /* 0x002fec000383ffff */
[----:B------:R-:W-:-:S13]  /*15a0*/  LOP3.LUT P0, RZ, R12, 0x4, RZ, 0xc0, !PT ;  /* 0x000000040cff7812 */ /* 0x000fda000780c0ff */
[----:B------:R-:W-:Y:S05]  /*15b0*/  @!P0 EXIT ;  /* 0x000000000000894d */ /* 0x000fea0003800000 */
.L_x_63:
[----:B------:R-:W0:Y:S01]  /*15c0*/  S2R R3, SR_CgaCtaId ;  /* 0x0000000000037919 */ /* 0x000e220000008800 */
[----:B------:R-:W-:Y:S01]  /*15d0*/  MOV R0, 0x400 ;  /* 0x0000040000007802 */ /* 0x000fe20000000f00 */
[----:B------:R-:W1:Y:S01]  /*15e0*/  S2R R7, SR_SWINHI ;  /* 0x0000000000077919 */ /* 0x000e620000002f00 */
[----:B------:R-:W2:Y:S02]  /*15f0*/  S2R R9, SR_LANEID ;  /* 0x0000000000097919 */ /* 0x000ea40000000000 */
[----:B0-----:R-:W-:-:S04]  /*1600*/  LEA R6, R3, R0, 0x18 ;  /* 0x0000000003067211 */ /* 0x001fc800078ec0ff */
[----:B------:R-:W-:Y:S02]  /*1610*/  MOV R4, R6 ;  /* 0x0000000600047202 */ /* 0x000fe40000000f00 */
[----:B-1----:R-:W-:Y:S02]  /*1620*/  MOV R5, R7 ;  /* 0x0000000700057202 */ /* 0x002fe40000000f00 */
[----:B------:R-:W-:Y:S02]  /*1630*/  VOTE.ANY R7, PT, PT ;  /* 0x0000000000077806 */ /* 0x000fe400038e0100 */
[----:B------:R-:W-:-:S05]  /*1640*/  IADD3 R2, P0, PT, R4, 0x20, RZ ;  /* 0x0000002004027810 */ /* 0x000fca0007f1e0ff */
[----:B------:R-:W-:-:S04]  /*1650*/  IMAD.X R3, RZ, RZ, R5, P0 ;  /* 0x000000ffff037224 */ /* 0x000fc800000e0605 */
[----:B------:R-:W0:Y:S02]  /*1660*/  MATCH.ANY.U64 R2, R2 ;  /* 0x00000000020273a1 */ /* 0x000e2400000e8200 */
[----:B0-----:R-:W0:Y:S08]  /*1670*/  BREV R0, R2 ;  /* 0x0000000200007301 */ /* 0x001e300000000000 */
[----:B0-----:R-:W2:Y:S02]  /*1680*/  FLO.U32.SH R0, R0 ;  /* 0x0000000000007300 */ /* 0x001ea400000e0400 */
[----:B--2---:R-:W-:-:S13]  /*1690*/  ISETP.NE.AND P0, PT, R9, R0, PT ;  /* 0x000000000900720c */ /* 0x004fda0003f05270 */
[----:B------:R-:W-:Y:S05]  /*16a0*/  @P0 EXIT ;  /* 0x000000000000094d */ /* 0x000fea0003800000 */
[----:B------:R-:W0:Y:S02]  /*16b0*/  POPC R2, R2 ;  /* 0x0000000200027309 */ /* 0x000e240000000000 */
[----:B0-----:R-:W-:Y:S01]  /*16c0*/  IMAD.MOV R3, RZ, RZ, -R2 ;  /* 0x000000ffff037224 */ /* 0x001fe200078e0a02 */
[----:B------:R-:W-:Y:S01]  /*16d0*/  @!PT LDS RZ, [RZ] ;  /* 0x00000000fffff984 */ /* 0x000fe20000000800 */
[----:B------:R-:W-:Y:S01]  /*16e0*/  @!PT LDS RZ, [RZ] ;  /* 0x00000000fffff984 */ /* 0x000fe20000000800 */
[----:B------:R-:W-:Y:S01]  /*16f0*/  @!PT LDS RZ, [RZ] ;  /* 0x00000000fffff984 */ /* 0x000fe20000000800 */
[----:B------:R-:W-:Y:S01]  /*1700*/  @!PT LDS RZ, [RZ] ;  /* 0x00000000fffff984 */ /* 0x000fe20000000800 */
[----:B------:R0:W-:Y:S06]  /*1710*/  MEMBAR.SC.CTA ;  /* 0x0000000000007992 */ /* 0x0001ec0000000000 */
[----:B0-----:R-:W2:Y:S02]  /*1720*/  ATOM.E.ADD.STRONG.SM PT, R5, desc[UR12][R4.64+0x20], R3 ;  /* 0x800020030405798a */ /* 0x001ea400081eb10c */
[----:B--2---:R-:W-:Y:S01]  /*1730*/  NOP ;  /* 0x0000000000007918 */ /* 0x004fe20000000000 */
[----:B------:R-:W-:-:S13]  /*1740*/  ISETP.NE.AND P0, PT, R5, R2, PT ;  /* 0x000000020500720c */ /* 0x000fda0003f05270 */
[----:B------:R-:W-:Y:S05]  /*1750*/  @P0 EXIT ;  /* 0x000000000000094d */ /* 0x000fea0003800000 */
[----:B------:R-:W0:Y:S02]  /*1760*/  SYNCS.CCTL.IV [R6+URZ] ;  /* 0x00000000060079b1 */ /* 0x000e2400080000ff */
[----:B0-----:R-:W0:Y:S02]  /*1770*/  SYNCS.CCTL.IV [R6+URZ+0x8] ;  /* 0x00000800060079b1 */ /* 0x001e2400080000ff */
[----:B0-----:R-:W0:Y:S02]  /*1780*/  SYNCS.CCTL.IV [R6+URZ+0x10] ;  /* 0x00001000060079b1 */ /* 0x001e2400080000ff */
[----:B0-----:R-:W-:Y:S01]  /*1790*/  SYNCS.CCTL.IV [R6+URZ+0x18] ;  /* 0x00001800060079b1 */ /* 0x001fe200080000ff */
[----:B------:R-:W-:Y:S05]  /*17a0*/  EXIT ;  /* 0x000000000000794d */ /* 0x000fea0003800000 */
        .weak           $__internal_2_$__cuda_sm20_div_u64
        .type           $__internal_2_$__cuda_sm20_div_u64,@function
        .size           $__internal_2_$__cuda_sm20_div_u64,(.L_x_136 - $__internal_2_$__cuda_sm20_div_u64)
$__internal_2_$__cuda_sm20_div_u64:
        /* <DEDUP_REMOVED lines=71> */
[----:B------:R-:W-:Y:S11]  /*1c20*/  RET.REL.NODEC R6 `(_Z27scatter_kernel_TMA_pipelineILi4ELh2EEvPKj4descPKiiPjS2_) ;  /* 0xffffffe006f47950 */ /* 0x000ff60003c3ffff */
.L_x_83:
        /* <DEDUP_REMOVED lines=13> */
.L_x_136:


//--------------------- .text._Z27scatter_kernel_TMA_pipelineILi8ELh2EEvPKj4descPKiiPjS2_ --------------------------
	.section	.text._Z27scatter_kernel_TMA_pipelineILi8ELh2EEvPKj4descPKiiPjS2_,"ax",@progbits
	.align	128
        .global         _Z27scatter_kernel_TMA_pipelineILi8ELh2EEvPKj4descPKiiPjS2_
        .type           _Z27scatter_kernel_TMA_pipelineILi8ELh2EEvPKj4descPKiiPjS2_,@function
        .size           _Z27scatter_kernel_TMA_pipelineILi8ELh2EEvPKj4descPKiiPjS2_,(.L_x_137 - _Z27scatter_kernel_TMA_pipelineILi8ELh2EEvPKj4descPKiiPjS2_)
        .other          _Z27scatter_kernel_TMA_pipelineILi8ELh2EEvPKj4descPKiiPjS2_,@"STO_CUDA_ENTRY STV_DEFAULT"
_Z27scatter_kernel_TMA_pipelineILi8ELh2EEvPKj4descPKiiPjS2_:
.text._Z27scatter_kernel_TMA_pipelineILi8ELh2EEvPKj4descPKiiPjS2_:
[----:B------:R-:W-:Y:S01]  /*0000*/  LDC R1, c[0x0][0x37c] ;  /* 0x0000df00ff017b82 */ /* 0x000fe20000000800 */
[----:B------:R-:W0:Y:S01]  /*0010*/  S2R R3, SR_TID.Y ;  /* 0x0000000000037919 */ /* 0x000e220000002200 */
[----:B------:R-:W1:Y:S01]  /*0020*/  LDCU UR9, c[0x0][0x360] ;  /* 0x00006c00ff0977ac */ /* 0x000e620008000800 */
[----:B------:R-:W-:Y:S01]  /*0030*/  BSSY.RECONVERGENT B0, `(.L_x_84) ;  /* 0x000001f000007945 */ /* 0x000fe20003800200 */
[----:B------:R-:W0:Y:S01]  /*0040*/  S2R R2, SR_TID.Z ;  /* 0x0000000000027919 */ /* 0x000e220000002300 */
[----:B------:R-:W0:Y:S01]  /*0050*/  LDCU UR4, c[0x0][0x364] ;  /* 0x00006c80ff0477ac */ /* 0x000e220008000800 */
[----:B------:R-:W2:Y:S01]  /*0060*/  S2R R0, SR_TID.X ;  /* 0x0000000000007919 */ /* 0x000ea20000002100 */
[----:B------:R-:W3:Y:S01]  /*0070*/  LDCU UR5, c[0x0][0x368] ;  /* 0x00006d00ff0577ac */ /* 0x000ee20008000800 */
[----:B------:R-:W4:Y:S01]  /*0080*/  LDCU.64 UR14, c[0x0][0x358] ;  /* 0x00006b00ff0e77ac */ /* 0x000f220008000a00 */
[----:B0-----:R-:W-:-:S04]  /*0090*/  IMAD R3, R2, UR4, R3 ;  /* 0x0000000402037c24 */ /* 0x001fc8000f8e0203 */
[----:B-1----:R-:W-:Y:S01]  /*00a0*/  IMAD R3, R3, UR9, RZ ;  /* 0x0000000903037c24 */ /* 0x002fe2000f8e02ff */
[----:B------:R-:W-:-:S04]  /*00b0*/  UIMAD UR9, UR9, UR4, URZ ;  /* 0x00000004090972a4 */ /* 0x000fc8000f8e02ff */
[----:B--2---:R-:W-:Y:S01]  /*00c0*/  LOP3.LUT P0, RZ, R3, R0, RZ, 0xfc, !PT ;  /* 0x0000000003ff7212 */ /* 0x004fe2000780fcff */
[----:B---3--:R-:W-:-:S12]  /*00d0*/  UIMAD UR9, UR9, UR5, URZ ;  /* 0x00000005090972a4 */ /* 0x008fd8000f8e02ff */
[----:B----4-:R-:W-:Y:S05]  /*00e0*/  @P0 BRA `(.L_x_85) ;  /* 0x00000000004c0947 */ /* 0x010fea0003800000 */
[----:B------:R-:W0:Y:S01]  /*00f0*/  S2UR UR6, SR_CgaCtaId ;  /* 0x00000000000679c3 */ /* 0x000e220000008800 */
[----:B------:R-:W-:Y:S01]  /*0100*/  UMOV UR4, 0x400 ;  /* 0x0000040000047882 */ /* 0x000fe20000000000 */
[----:B------:R-:W-:-:S04]  /*0110*/  UIADD3 UR10, UPT, UPT, -UR9, 0x100000, URZ ;  /* 0x00100000090a7890 */ /* 0x000fc8000fffe1ff */
[----:B------:R-:W-:Y:S02]  /*0120*/  USHF.L.U32 UR11, UR10, 0xb, URZ ;  /* 0x0000000b0a0b7899 */ /* 0x000fe400080006ff */
[----:B------:R-:W-:Y:S01]  /*0130*/  USHF.L.U32 UR10, UR10, 0x1, URZ ;  /* 0x000000010a0a7899 */ /* 0x000fe200080006ff */
[----:B------:R-:W-:Y:S01]  /*0140*/  IMAD.U32 R7, RZ, RZ, UR9 ;  /* 0x00000009ff077e24 */ /* 0x000fe2000f8e00ff */
[----:B------:R-:W1:Y:S01]  /*0150*/  S2UR UR7, SR_SWINHI ;  /* 0x00000000000779c3 */ /* 0x000e620000002f00 */
        /* <DEDUP_REMOVED lines=12> */
.L_x_85:
[----:B0-----:R-:W-:Y:S05]  /*0220*/  BSYNC.RECONVERGENT B0 ;  /* 0x0000000000007941 */ /* 0x001fea0003800200 */
.L_x_84:
        /* <DEDUP_REMOVED lines=27> */
.L_x_86:
[----:B------:R-:W-:-:S07]  /*03e0*/  MOV R6, 0x400 ;  /* 0x0000040000067802 */ /* 0x000fce0000000f00 */
[----:B------:R-:W-:Y:S05]  /*03f0*/  CALL.REL.NOINC `($__internal_3_$__cuda_sm20_div_u64) ;  /* 0x00000018004c7944 */ /* 0x000fea0003c00000 */
.L_x_87:
[----:B------:R-:W-:Y:S01]  /*0400*/  IABS R9, UR4 ;  /* 0x0000000400097c13 */ /* 0x000fe20008000000 */
[----:B------:R-:W0:Y:S01]  /*0410*/  LDCU UR16, c[0x0][0x3a0] ;  /* 0x00007400ff1077ac */ /* 0x000e220008000800 */
[----:B------:R-:W-:Y:S01]  /*0420*/  IABS R10, UR4 ;  /* 0x00000004000a7c13 */ /* 0x000fe20008000000 */
[----:B------:R-:W1:Y:S01]  /*0430*/  S2UR UR24, SR_CTAID.X ;  /* 0x00000000001879c3 */ /* 0x000e620000002500 */
[----:B------:R-:W2:Y:S01]  /*0440*/  I2F.U32.RP R2, R9 ;  /* 0x0000000900027306 */ /* 0x000ea20000209000 */
[----:B------:R-:W3:Y:S01]  /*0450*/  LDCU UR23, c[0x0][0x370] ;  /* 0x00006e00ff1777ac */ /* 0x000ee20008000800 */
[----:B------:R-:W-:-:S06]  /*0460*/  UISETP.NE.AND UP0, UPT, UR4, URZ, UPT ;  /* 0x000000ff0400728c */ /* 0x000fcc000bf05270 */
[----:B--2---:R-:W2:Y:S01]  /*0470*/  MUFU.RCP R2, R2 ;  /* 0x0000000200027308 */ /* 0x004ea20000001000 */
[----:B0-----:R-:W-:Y:S02]  /*0480*/  UIADD3 UR6, UPT, UPT, UR4, -0x1, UR16 ;  /* 0xffffffff04067890 */ /* 0x001fe4000fffe010 */
[----:B---3--:R-:W-:Y:S02]  /*0490*/  UIMAD UR17, UR23, UR4, URZ ;  /* 0x00000004171172a4 */ /* 0x008fe4000f8e02ff */
[----:B------:R-:W-:Y:S02]  /*04a0*/  UISETP.NE.U32.AND UP3, UPT, UR23, URZ, UPT ;  /* 0x000000ff1700728c */ /* 0x000fe4000bf65070 */
[----:B------:R-:W-:Y:S01]  /*04b0*/  IMAD.U32 R8, RZ, RZ, UR6 ;  /* 0x00000006ff087e24 */ /* 0x000fe2000f8e00ff */
[----:B------:R-:W-:-:S04]  /*04c0*/  ULOP3.LUT UR6, UR6, UR4, URZ, 0x3c, !UPT ;  /* 0x0000000406067292 */ /* 0x000fc8000f8e3cff */
[----:B------:R-:W-:Y:S01]  /*04d0*/  IABS R8, R8 ;  /* 0x0000000800087213 */ /* 0x000fe20000000000 */
[----:B--2---:R-:W-:Y:S02]  /*04e0*/  VIADD R4, R2, 0xffffffe ;  /* 0x0ffffffe02047836 */ /* 0x004fe40000000000 */
[----:B------:R-:W-:Y:S02]  /*04f0*/  IMAD.MOV R2, RZ, RZ, -R10 ;  /* 0x000000ffff027224 */ /* 0x000fe400078e0a0a */
[----:B------:R0:W2:Y:S02]  /*0500*/  F2I.FTZ.U32.TRUNC.NTZ R5, R4 ;  /* 0x0000000400057305 */ /* 0x0000a4000021f000 */
[----:B0-----:R-:W-:Y:S02]  /*0510*/  IMAD.MOV.U32 R4, RZ, RZ, RZ ;  /* 0x000000ffff047224 */ /* 0x001fe400078e00ff */
[----:B--2---:R-:W-:-:S04]  /*0520*/  IMAD.MOV R6, RZ, RZ, -R5 ;  /* 0x000000ffff067224 */ /* 0x004fc800078e0a05 */
[----:B------:R-:W-:Y:S02]  /*0530*/  IMAD R7, R6, R9, RZ ;  /* 0x0000000906077224 */ /* 0x000fe400078e02ff */
[----:B------:R-:W0:Y:S02]  /*0540*/  I2F.U32.RP R6, UR23 ;  /* 0x0000001700067d06 */ /* 0x000e240008209000 */
[----:B------:R-:W-:-:S04]  /*0550*/  IMAD.HI.U32 R4, R5, R7, R4 ;  /* 0x0000000705047227 */ /* 0x000fc800078e0004 */
[----:B------:R-:W-:Y:S02]  /*0560*/  IMAD.MOV.U32 R5, RZ, RZ, R8 ;  /* 0x000000ffff057224 */ /* 0x000fe400078e0008 */
[----:B------:R-:W2:Y:S02]  /*0570*/  I2F.U32.RP R7, UR17 ;  /* 0x0000001100077d06 */ /* 0x000ea40008209000 */
[----:B------:R-:W-:-:S04]  /*0580*/  IMAD.HI.U32 R4, R4, R5, RZ ;  /* 0x0000000504047227 */ /* 0x000fc800078e00ff */
[----:B------:R-:W-:Y:S02]  /*0590*/  IMAD R2, R4, R2, R5 ;  /* 0x0000000204027224 */ /* 0x000fe400078e0205 */
[----:B0-----:R-:W0:Y:S03]  /*05a0*/  MUFU.RCP R6, R6 ;  /* 0x0000000600067308 */ /* 0x001e260000001000 */
[----:B------:R-:W-:-:S05]  /*05b0*/  ISETP.GT.U32.AND P1, PT, R9, R2, PT ;  /* 0x000000020900720c */ /* 0x000fca0003f24070 */
[----:B--2---:R-:W2:Y:S08]  /*05c0*/  MUFU.RCP R7, R7 ;  /* 0x0000000700077308 */ /* 0x004eb00000001000 */
[----:B------:R-:W-:Y:S02]  /*05d0*/  @!P1 IMAD.IADD R2, R2, 0x1, -R9 ;  /* 0x0000000102029824 */ /* 0x000fe400078e0a09 */
[----:B0-----:R-:W-:-:S02]  /*05e0*/  VIADD R5, R6, 0xffffffe ;  /* 0x0ffffffe06057836 */ /* 0x001fc40000000000 */
[----:B------:R-:W-:Y:S01]  /*05f0*/  @!P1 VIADD R4, R4, 0x1 ;  /* 0x0000000104049836 */ /* 0x000fe20000000000 */
[----:B------:R-:W-:-:S03]  /*0600*/  ISETP.GE.U32.AND P0, PT, R2, R9, PT ;  /* 0x000000090200720c */ /* 0x000fc60003f06070 */
[----:B------:R-:W0:Y:S01]  /*0610*/  F2I.FTZ.U32.TRUNC.NTZ R5, R5 ;  /* 0x0000000500057305 */ /* 0x000e22000021f000 */
[----:B--2---:R-:W-:-:S07]  /*0620*/  VIADD R2, R7, 0xffffffe ;  /* 0x0ffffffe07027836 */ /* 0x004fce0000000000 */
[----:B------:R-:W2:Y:S02]  /*0630*/  F2I.FTZ.U32.TRUNC.NTZ R2, R2 ;  /* 0x0000000200027305 */ /* 0x000ea4000021f000 */
[----:B------:R-:W-:Y:S01]  /*0640*/  @P0 VIADD R4, R4, 0x1 ;  /* 0x0000000104040836 */ /* 0x000fe20000000000 */
[----:B------:R-:W-:Y:S01]  /*0650*/  ISETP.LE.AND P0, PT, RZ, UR6, PT ;  /* 0x00000006ff007c0c */ /* 0x000fe2000bf03270 */
[----:B------:R-:W-:-:S03]  /*0660*/  UMOV UR6, URZ ;  /* 0x000000ff00067c82 */ /* 0x000fc60008000000 */
[----:B------:R-:W-:Y:S01]  /*0670*/  R2UR UR8, R4 ;  /* 0x00000000040872ca */ /* 0x000fe200000e0000 */
[----:B------:R-:W-:Y:S01]  /*0680*/  IMAD.MOV.U32 R4, RZ, RZ, RZ ;  /* 0x000000ffff047224 */ /* 0x000fe200078e00ff */
[----:B0-----:R-:W-:Y:S01]  /*0690*/  R2UR UR13, R5 ;  /* 0x00000000050d72ca */ /* 0x001fe200000e0000 */
[----:B------:R-:W-:-:S03]  /*06a0*/  IMAD.MOV R7, RZ, RZ, -R5 ;  /* 0x000000ffff077224 */ /* 0x000fc600078e0a05 */
[----:B------:R-:W-:Y:S01]  /*06b0*/  R2UR UR12, R4 ;  /* 0x00000000040c72ca */ /* 0x000fe200000e0000 */
[----:B------:R-:W-:Y:S01]  /*06c0*/  IMAD R7, R7, UR23, RZ ;  /* 0x0000001707077c24 */ /* 0x000fe2000f8e02ff */
[----:B--2---:R-:W-:-:S05]  /*06d0*/  R2UR UR7, R2 ;  /* 0x00000000020772ca */ /* 0x004fca00000e0000 */
[----:B------:R-:W-:-:S05]  /*06e0*/  @!P0 IMAD R4, RZ, RZ, -UR8 ;  /* 0x80000008ff048e24 */ /* 0x000fca000f8e02ff */
[----:B------:R-:W-:Y:S01]  /*06f0*/  @!P0 R2UR UR8, R4 ;  /* 0x00000000040882ca */ /* 0x000fe200000e0000 */
[----:B------:R-:W-:Y:S01]  /*0700*/  IMAD.HI.U32 R7, R5, R7, UR12 ;  /* 0x0000000c05077e27 */ /* 0x000fe2000f8e0007 */
[----:B------:R-:W-:-:S04]  /*0710*/  UIADD3 UR12, UPT, UPT, URZ, -UR17, URZ ;  /* 0x80000011ff0c7290 */ /* 0x000fc8000fffe0ff */
[----:B------:R-:W-:Y:S01]  /*0720*/  R2UR UR10, R7 ;  /* 0x00000000070a72ca */ /* 0x000fe200000e0000 */
[----:B------:R-:W-:Y:S02]  /*0730*/  UIMAD UR12, UR12, UR7, URZ ;  /* 0x000000070c0c72a4 */ /* 0x000fe4000f8e02ff */
[----:B------:R-:W-:Y:S02]  /*0740*/  @!UP0 ULOP3.LUT UR8, URZ, UR4, URZ, 0x33, !UPT ;  /* 0x00000004ff088292 */ /* 0x000fe4000f8e33ff */
[----:B------:R-:W-:-:S04]  /*0750*/  UIMAD.WIDE.U32 UR12, UR7, UR12, UR6 ;  /* 0x0000000c070c72a5 */ /* 0x000fc8000f8e0006 */
[----:B------:R-:W-:-:S04]  /*0760*/  UIMAD.WIDE.U32 UR12, UR13, UR16, URZ ;  /* 0x000000100d0c72a5 */ /* 0x000fc8000f8e00ff */
[----:B------:R-:W-:Y:S02]  /*0770*/  UIMAD.WIDE.U32 UR6, UR10, UR8, URZ ;  /* 0x000000080a0672a5 */ /* 0x000fe4000f8e00ff */
[----:B------:R-:W-:Y:S02]  /*0780*/  UIADD3 UR6, UPT, UPT, -UR13, URZ, URZ ;  /* 0x000000ff0d067290 */ /* 0x000fe4000fffe1ff */
[----:B------:R-:W-:Y:S02]  /*0790*/  UIADD3 UR7, UPT, UPT, -UR7, URZ, URZ ;  /* 0x000000ff07077290 */ /* 0x000fe4000fffe1ff */
[----:B------:R-:W-:Y:S02]  /*07a0*/  UIMAD UR6, UR17, UR6, UR16 ;  /* 0x00000006110672a4 */ /* 0x000fe4000f8e0210 */
[----:B------:R-:W-:Y:S02]  /*07b0*/  UIMAD UR8, UR23, UR7, UR8 ;  /* 0x00000007170872a4 */ /* 0x000fe4000f8e0208 */
[----:B------:R-:W-:-:S02]  /*07c0*/  UISETP.GE.U32.AND UP0, UPT, UR6, UR17, UPT ;  /* 0x000000110600728c */ /* 0x000fc4000bf06070 */
[----:B------:R-:W-:-:S09]  /*07d0*/  UISETP.GE.U32.AND UP1, UPT, UR8, UR23, UPT ;  /* 0x000000170800728c */ /* 0x000fd2000bf26070 */
[----:B------:R-:W-:Y:S02]  /*07e0*/  @UP0 UIADD3 UR6, UPT, UPT, -UR17, UR6, URZ ;  /* 0x0000000611060290 */ /* 0x000fe4000fffe1ff */
[----:B------:R-:W-:Y:S02]  /*07f0*/  @UP1 UIADD3 UR8, UPT, UPT, UR8, -UR23, URZ ;  /* 0x8000001708081290 */ /* 0x000fe4000fffe0ff */
[----:B------:R-:W-:Y:S02]  /*0800*/  UISETP.GE.U32.AND UP4, UPT, UR6, UR17, UPT ;  /* 0x000000110600728c */ /* 0x000fe4000bf86070 */
[----:B------:R-:W-:Y:S02]  /*0810*/  UISETP.GE.U32.AND UP2, UPT, UR8, UR23, UPT ;  /* 0x000000170800728c */ /* 0x000fe4000bf46070 */
[----:B------:R-:W-:Y:S02]  /*0820*/  UISETP.NE.U32.AND UP1, UPT, UR17, URZ, UPT ;  /* 0x000000ff1100728c */ /* 0x000fe4000bf25070 */
[----:B------:R-:W-:-:S05]  /*0830*/  @UP0 UIADD3 UR13, UPT, UPT, UR13, 0x1, URZ ;  /* 0x000000010d0d0890 */ /* 0x000fca000fffe0ff */
[----:B------:R-:W-:Y:S02]  /*0840*/  @UP4 UIADD3 UR13, UPT, UPT, UR13, 0x1, URZ ;  /* 0x000000010d0d4890 */ /* 0x000fe4000fffe0ff */
[----:B------:R-:W-:Y:S02]  /*0850*/  @UP2 UIADD3 UR8, UPT, UPT, UR8, -UR23, URZ ;  /* 0x8000001708082290 */ /* 0x000fe4000fffe0ff */
[----:B------:R-:W-:Y:S02]  /*0860*/  @!UP3 ULOP3.LUT UR8, URZ, UR23, URZ, 0x33, !UPT ;  /* 0x00000017ff08b292 */ /* 0x000fe4000f8e33ff */
[----:B------:R-:W-:Y:S02]  /*0870*/  @!UP1 ULOP3.LUT UR13, URZ, UR17, URZ, 0x33, !UPT ;  /* 0x00000011ff0d9292 */ /* 0x000fe4000f8e33ff */
[----:B-1----:R-:W-:-:S04]  /*0880*/  UISETP.GT.U32.AND UP0, UPT, UR8, UR24, UPT ;  /* 0x000000180800728c */ /* 0x002fc8000bf04070 */
[----:B------:R-:W-:-:S04]  /*0890*/  USEL UR6, URZ, 0x1, !UP0 ;  /* 0x00000001ff067887 */ /* 0x000fc8000c000000 */
[----:B------:R-:W-:-:S04]  /*08a0*/  UIADD3 UR18, UPT, UPT, UR6, UR13, URZ ;  /* 0x0000000d06127290 */ /* 0x000fc8000fffe0ff */
[----:B------:R-:W-:-:S09]  /*08b0*/  UISETP.GE.AND UP0, UPT, UR18, 0x1, UPT ;  /* 0x000000011200788c */ /* 0x000fd2000bf06270 */
[----:B------:R-:W-:Y:S05]  /*08c0*/  BRA.U !UP0, `(.L_x_88) ;  /* 0x00000011089c7547 */ /* 0x000fea000b800000 */
[----:B------:R-:W-:Y:S01]  /*08d0*/  IMAD.IADD R0, R3, 0x1, R0 ;  /* 0x0000000103007824 */ /* 0x000fe200078e0200 */
[----:B------:R-:W-:Y:S01]  /*08e0*/  UIADD3 UR25, UP0, UPT, -UR4, UR16, URZ ;  /* 0x0000001004197290 */ /* 0x000fe2000ff1e1ff */
[----:B------:R-:W-:Y:S01]  /*08f0*/  IMAD.MOV.U32 R9, RZ, RZ, 0x5 ;  /* 0x00000005ff097424 */ /* 0x000fe200078e00ff */
[----:B------:R-:W-:Y:S01]  /*0900*/  PRMT R8, RZ, 0x7610, R8 ;  /* 0x00007610ff087816 */ /* 0x000fe20000000008 */
[C---:B------:R-:W-:Y:S01]  /*0910*/  IMAD.SHL.U32 R6, R0.reuse, 0x4, RZ ;  /* 0x0000000400067824 */ /* 0x040fe200078e00ff */
[----:B------:R-:W-:Y:S01]  /*0920*/  PRMT R7, RZ, 0x7610, R7 ;  /* 0x00007610ff077816 */ /* 0x000fe20000000007 */
[----:B------:R-:W-:Y:S01]  /*0930*/  IMAD.SHL.U32 R0, R0, 0x8, RZ ;  /* 0x0000000800007824 */ /* 0x000fe200078e00ff */
[----:B------:R-:W-:Y:S01]  /*0940*/  ULEA.HI.X.SX32 UR19, UR16, ~UR5, 0x1, UP0 ;  /* 0x8000000510137291 */ /* 0x000fe200080f0eff */
[----:B------:R-:W-:Y:S01]  /*0950*/  UMOV UR6, URZ ;  /* 0x000000ff00067c82 */ /* 0x000fe20008000000 */
[----:B------:R-:W-:-:S10]  /*0960*/  UMOV UR7, URZ ;  /* 0x000000ff00077c82 */ /* 0x000fd40008000000 */
.L_x_107:
[----:B------:R-:W-:Y:S02]  /*0970*/  IMAD.U32 R4, RZ, RZ, UR6 ;  /* 0x00000006ff047e24 */ /* 0x000fe4000f8e00ff */
[----:B------:R-:W-:-:S05]  /*0980*/  IMAD.MOV.U32 R3, RZ, RZ, 0x2 ;  /* 0x00000002ff037424 */ /* 0x000fca00078e00ff */
[----:B------:R-:W-:-:S04]  /*0990*/  VIADDMNMX R4, R4, R3, UR18, PT ;  /* 0x0000001204047e46 */ /* 0x000fc8000b800103 */
[----:B------:R-:W-:-:S13]  /*09a0*/  ISETP.GT.AND P0, PT, R4, UR7, PT ;  /* 0x0000000704007c0c */ /* 0x000fda000bf04270 */
[----:B------:R-:W-:Y:S05]  /*09b0*/  @!P0 BRA `(.L_x_89) ;  /* 0x0000000400848947 */ /* 0x000fea0003800000 */
.L_x_97:
        /* <DEDUP_REMOVED lines=15> */
.L_x_93:
        /* <DEDUP_REMOVED lines=11> */
.L_x_92:
        /* <DEDUP_REMOVED lines=9> */
.L_x_91:
[----:B------:R-:W0:Y:S02]  /*0bf0*/  SYNCS.PHASECHK.TRANS64.TRYWAIT P0, [UR20+0x8], R12 ;  /* 0x0000080cff0075a7 */ /* 0x000e240008001114 */
[----:B0-----:R-:W-:Y:S05]  /*0c00*/  @!P0 BRA `(.L_x_93) ;  /* 0xfffffffc00a88947 */ /* 0x001fea000383ffff */
.L_x_90:
        /* <DEDUP_REMOVED lines=33> */
.L_x_96:
[----:B------:R-:W-:Y:S01]  /*0e20*/  IADD3 R2, P0, PT, R5, R12, RZ ;  /* 0x0000000c05027210 */ /* 0x000fe20007f1e0ff */
[----:B------:R-:W-:Y:S02]  /*0e30*/  IMAD.IADD R11, R10, 0x1, R5 ;  /* 0x000000010a0b7824 */ /* 0x000fe400078e0205 */
[----:B------:R-:W-:Y:S02]  /*0e40*/  IMAD.U32 R14, RZ, RZ, UR9 ;  /* 0x00000009ff0e7e24 */ /* 0x000fe4000f8e00ff */
[----:B------:R-:W-:Y:S02]  /*0e50*/  IMAD.X R3, RZ, RZ, R13, P0 ;  /* 0x000000ffff037224 */ /* 0x000fe400000e060d */
[----:B------:R-:W-:-:S03]  /*0e60*/  IMAD R5, R14, 0x4, R5 ;  /* 0x000000040e057824 */ /* 0x000fc600078e0205 */
[----:B------:R-:W-:Y:S01]  /*0e70*/  @!PT LDS RZ, [RZ] ;  /* 0x00000000fffff984 */ /* 0x000fe20000000800 */
[----:B------:R-:W-:Y:S01]  /*0e80*/  @!PT LDS RZ, [RZ] ;  /* 0x00000000fffff984 */ /* 0x000fe20000000800 */
[----:B------:R-:W-:Y:S01]  /*0e90*/  @!PT LDS RZ, [RZ] ;  /* 0x00000000fffff984 */ /* 0x000fe20000000800 */
[----:B------:R0:W-:Y:S02]  /*0ea0*/  LDGSTS.E [R11], desc[UR14][R2.64] ;  /* 0x00000000020b7fae */ /* 0x0001e4000b9a100e */
[----:B------:R-:W-:-:S13]  /*0eb0*/  ISETP.GE.AND P0, PT, R5, UR21, PT ;  /* 0x0000001505007c0c */ /* 0x000fda000bf06270 */
[----:B0-----:R-:W-:Y:S05]  /*0ec0*/  @!P0 BRA `(.L_x_96) ;  /* 0xfffffffc00d48947 */ /* 0x001fea000383ffff */
.L_x_95:
[----:B------:R-:W-:Y:S05]  /*0ed0*/  BSYNC.RECONVERGENT B0 ;  /* 0x0000000000007941 */ /* 0x000fea0003800200 */
.L_x_94:
[----:B------:R-:W-:Y:S01]  /*0ee0*/  NOP ;  /* 0x0000000000007918 */ /* 0x000fe20000000000 */
[----:B------:R-:W-:Y:S01]  /*0ef0*/  SYNCS.ARRIVE.TRANS64.RED.A0T1 RZ, [UR20], RZ ;  /* 0x000000ffffff79a7 */ /* 0x000fe20008200414 */
[----:B------:R-:W-:Y:S01]  /*0f00*/  ARRIVES.LDGSTSBAR.64.TRANSCNT [UR20] ;  /* 0x00000000ff0079b0 */ /* 0x000fe20008002a14 */
[----:B------:R-:W-:Y:S01]  /*0f10*/  NOP ;  /* 0x0000000000007918 */ /* 0x000fe20000000000 */
[----:B------:R-:W-:Y:S01]  /*0f20*/  VIADD R8, R8, 0x1 ;  /* 0x0000000108087836 */ /* 0x000fe20000000000 */
[----:B------:R-:W-:Y:S01]  /*0f30*/  UIADD3 UR7, UPT, UPT, UR7, 0x1, URZ ;  /* 0x0000000107077890 */ /* 0x000fe2000fffe0ff */
[----:B------:R-:W-:Y:S03]  /*0f40*/  SYNCS.ARRIVE.TRANS64.A1T0 RZ, [UR20], RZ ;  /* 0x000000ffffff79a7 */ /* 0x000fe60008100014 */
[----:B------:R-:W-:Y:S02]  /*0f50*/  LOP3.LUT R2, R8, 0xff, RZ, 0xc0, !PT ;  /* 0x000000ff08027812 */ /* 0x000fe400078ec0ff */
[----:B------:R-:W-:-:S02]  /*0f60*/  ISETP.LE.AND P1, PT, R4, UR7, PT ;  /* 0x0000000704007c0c */ /* 0x000fc4000bf23270 */
[----:B------:R-:W-:-:S04]  /*0f70*/  ISETP.NE.AND P0, PT, R2, 0x2, PT ;  /* 0x000000020200780c */ /* 0x000fc80003f05270 */
[----:B------:R-:W-:Y:S02]  /*0f80*/  SEL R2, RZ, 0x1, P0 ;  /* 0x00000001ff027807 */ /* 0x000fe40000000000 */
[----:B------:R-:W-:Y:S02]  /*0f90*/  SEL R8, R8, RZ, P0 ;  /* 0x000000ff08087207 */ /* 0x000fe40000000000 */
[----:B------:R-:W-:-:S04]  /*0fa0*/  LOP3.LUT R2, R9, R2, RZ, 0x3c, !PT ;  /* 0x0000000209027212 */ /* 0x000fc800078e3cff */
[----:B------:R-:W-:Y:S01]  /*0fb0*/  PRMT R9, R2, 0x7610, R9 ;  /* 0x0000761002097816 */ /* 0x000fe20000000009 */
[----:B------:R-:W-:Y:S06]  /*0fc0*/  @!P1 BRA `(.L_x_97) ;  /* 0xfffffff8007c9947 */ /* 0x000fec000383ffff */
.L_x_89:
        /* <DEDUP_REMOVED lines=21> */
.L_x_101:
        /* <DEDUP_REMOVED lines=11> */
.L_x_100:
        /* <DEDUP_REMOVED lines=9> */
.L_x_99:
[----:B------:R-:W0:Y:S02]  /*1260*/  SYNCS.PHASECHK.TRANS64.TRYWAIT P0, [R12+URZ], R13 ;  /* 0x0000000d0c0075a7 */ /* 0x000e2400080011ff */
[----:B0-----:R-:W-:Y:S05]  /*1270*/  @!P0 BRA `(.L_x_101) ;  /* 0xfffffffc00a88947 */ /* 0x001fea000383ffff */
.L_x_98:
[----:B------:R-:W-:-:S09]  /*1280*/  UISETP.GE.AND UP0, UPT, UR10, 0x1, UPT ;  /* 0x000000010a00788c */ /* 0x000fd2000bf06270 */
[----:B------:R-:W-:Y:S05]  /*1290*/  BRA.U !UP0, `(.L_x_102) ;  /* 0x0000000508e47547 */ /* 0x000fea000b800000 */
[----:B------:R-:W-:-:S05]  /*12a0*/  UMOV UR8, URZ ;  /* 0x000000ff00087c82 */ /* 0x000fca0008000000 */
.L_x_106:
[----:B0-----:R-:W0:Y:S01]  /*12b0*/  LDCU UR21, c[0x0][0x3b4] ;  /* 0x00007680ff1577ac */ /* 0x001e220008000800 */
[----:B------:R-:W-:Y:S01]  /*12c0*/  BSSY.RECONVERGENT B0, `(.L_x_103) ;  /* 0x000006e000007945 */ /* 0x000fe20003800200 */
[----:B------:R-:W1:Y:S01]  /*12d0*/  LDCU UR22, c[0x0][0x390] ;  /* 0x00007200ff1677ac */ /* 0x000e620008000800 */
[----:B------:R-:W2:Y:S01]  /*12e0*/  LDCU.64 UR26, c[0x0][0x3a8] ;  /* 0x00007500ff1a77ac */ /* 0x000ea20008000a00 */
[----:B0-----:R-:W-:-:S13]  /*12f0*/  ISETP.GE.AND P0, PT, R0, UR21, PT ;  /* 0x0000001500007c0c */ /* 0x001fda000bf06270 */
[----:B-12---:R-:W-:Y:S05]  /*1300*/  @P0 BRA `(.L_x_104) ;  /* 0x0000000400a40947 */ /* 0x006fea0003800000 */
[----:B------:R-:W0:Y:S01]  /*1310*/  LDCU.64 UR16, c[0x0][0x398] ;  /* 0x00007300ff1077ac */ /* 0x000e220008000a00 */
[----:B------:R-:W-:-:S04]  /*1320*/  UIADD3 UR12, UP0, UPT, UR20, UR8, URZ ;  /* 0x00000008140c7290 */ /* 0x000fc8000ff1e0ff */
[----:B------:R-:W-:Y:S02]  /*1330*/  UIADD3.X UR13, UPT, UPT, URZ, URZ, URZ, UP0, !UPT ;  /* 0x000000ffff0d7290 */ /* 0x000fe400087fe4ff */
[----:B0-----:R-:W-:-:S04]  /*1340*/  ULEA UR10, UP0, UR12, UR16, 0x2 ;  /* 0x000000100c0a7291 */ /* 0x001fc8000f8010ff */
[----:B------:R-:W-:Y:S02]  /*1350*/  ULEA.HI.X UR12, UR12, UR17, UR13, 0x2, UP0 ;  /* 0x000000110c0c7291 */ /* 0x000fe400080f140d */
[----:B------:R-:W-:Y:S01]  /*1360*/  IMAD.U32 R4, RZ, RZ, UR10 ;  /* 0x0000000aff047e24 */ /* 0x000fe2000f8e00ff */
[----:B------:R-:W0:Y:S01]  /*1370*/  S2R R11, SR_CgaCtaId ;  /* 0x00000000000b7919 */ /* 0x000e220000008800 */
[----:B------:R-:W1:Y:S02]  /*1380*/  LDCU.64 UR16, c[0x0][0x3b8] ;  /* 0x00007700ff1077ac */ /* 0x000e640008000a00 */
[----:B------:R-:W-:-:S06]  /*1390*/  IMAD.U32 R5, RZ, RZ, UR12 ;  /* 0x0000000cff057e24 */ /* 0x000fcc000f8e00ff */
[----:B------:R-:W2:Y:S01]  /*13a0*/  LDG.E R5, desc[UR14][R4.64] ;  /* 0x0000000e04057981 */ /* 0x000ea2000c1e1900 */
[----:B------:R-:W-:Y:S01]  /*13b0*/  MOV R2, 0x400 ;  /* 0x0000040000027802 */ /* 0x000fe20000000f00 */
[----:B------:R-:W-:Y:S01]  /*13c0*/  ULOP3.LUT UR10, UR6, 0x1, URZ, 0xc0, !UPT ;  /* 0x00000001060a7892 */ /* 0x000fe2000f8ec0ff */
[----:B------:R-:W-:-:S03]  /*13d0*/  IMAD.MOV.U32 R13, RZ, RZ, R0 ;  /* 0x000000ffff0d7224 */ /* 0x000fc600078e0000 */
[----:B------:R-:W-:Y:S01]  /*13e0*/  UISETP.NE.U32.AND UP0, UPT, UR10, 0x1, UPT ;  /* 0x000000010a00788c */ /* 0x000fe2000bf05070 */
[----:B------:R-:W-:Y:S01]  /*13f0*/  VIADD R10, R2, 0x30 ;  /* 0x00000030020a7836 */ /* 0x000fe20000000000 */
[----:B-1----:R-:W-:Y:S02]  /*1400*/  USHF.R.S32.HI UR12, URZ, 0x1f, UR17 ;  /* 0x0000001fff0c7899 */ /* 0x002fe40008011411 */
[----:B------:R-:W-:Y:S01]  /*1410*/  IMAD.U32 R2, RZ, RZ, UR17 ;  /* 0x00000011ff027e24 */ /* 0x000fe2000f8e00ff */
[----:B------:R-:W-:-:S03]  /*1420*/  USEL UR10, UR4, URZ, !UP0 ;  /* 0x000000ff040a7287 */ /* 0x000fc6000c000000 */
[----:B------:R-:W-:Y:S01]  /*1430*/  IMAD.U32 R3, RZ, RZ, UR12 ;  /* 0x0000000cff037e24 */ /* 0x000fe2000f8e00ff */
[----:B0-----:R-:W-:Y:S01]  /*1440*/  LEA R10, R11, R10, 0x18 ;  /* 0x0000000a0b0a7211 */ /* 0x001fe200078ec0ff */
[----:B------:R-:W-:-:S04]  /*1450*/  IMAD.U32 R11, RZ, RZ, UR8 ;  /* 0x00000008ff0b7e24 */ /* 0x000fc8000f8e00ff */
[----:B------:R-:W-:Y:S02]  /*1460*/  VIADD R11, R11, UR10 ;  /* 0x0000000a0b0b7c36 */ /* 0x000fe40008000000 */
[----:B--2---:R-:W-:-:S07]  /*1470*/  IMAD.WIDE R2, R5, UR16, R2 ;  /* 0x0000001005027c25 */ /* 0x004fce000f8e0202 */
.L_x_105:
[----:B0-----:R-:W-:-:S04]  /*1480*/  IMAD R5, R11, UR22, R13 ;  /* 0x000000160b057c24 */ /* 0x001fc8000f8e020d */
[----:B------:R-:W-:Y:S01]  /*1490*/  IMAD R18, R5, 0x4, R10 ;  /* 0x0000000405127824 */ /* 0x000fe200078e020a */
[----:B------:R-:W-:-:S04]  /*14a0*/  IADD3 R5, P0, PT, R2, R13, RZ ;  /* 0x0000000d02057210 */ /* 0x000fc80007f1e0ff */
[----:B------:R-:W0:Y:S01]  /*14b0*/  LDS R20, [R18] ;  /* 0x0000000012147984 */ /* 0x000e220000000800 */
[----:B------:R-:W-:Y:S02]  /*14c0*/  LEA.HI.X.SX32 R12, R13, R3, 0x1, P0 ;  /* 0x000000030d0c7211 */ /* 0x000fe400000f0eff */
[C---:B------:R-:W-:Y:S01]  /*14d0*/  LEA R4, P0, R5.reuse, UR26, 0x2 ;  /* 0x0000001a05047c11 */ /* 0x040fe2000f8010ff */
[----:B------:R-:W1:Y:S03]  /*14e0*/  LDS R19, [R18+0x4] ;  /* 0x0000040012137984 */ /* 0x000e660000000800 */
[----:B------:R-:W-:Y:S01]  /*14f0*/  LEA.HI.X R5, R5, UR27, R12, 0x2, P0 ;  /* 0x0000001b05057c11 */ /* 0x000fe200080f140c */
[----:B------:R-:W2:Y:S04]  /*1500*/  LDS R16, [R18+0x8] ;  /* 0x0000080012107984 */ /* 0x000ea80000000800 */
[----:B------:R-:W3:Y:S04]  /*1510*/  LDS R15, [R18+0xc] ;  /* 0x00000c00120f7984 */ /* 0x000ee80000000800 */
[----:B------:R-:W4:Y:S04]  /*1520*/  LDS R14, [R18+0x10] ;  /* 0x00001000120e7984 */ /* 0x000f280000000800 */
[----:B------:R-:W5:Y:S04]  /*1530*/  LDS R12, [R18+0x14] ;  /* 0x00001400120c7984 */ /* 0x000f680000000800 */
[----:B------:R-:W5:Y:S04]  /*1540*/  LDS R17, [R18+0x18] ;  /* 0x0000180012117984 */ /* 0x000f680000000800 */
[----:B------:R-:W5:Y:S01]  /*1550*/  LDS R18, [R18+0x1c] ;  /* 0x00001c0012127984 */ /* 0x000f620000000800 */
[----:B0-----:R-:W-:-:S02]  /*1560*/  PRMT R21, R20, 0x7770, RZ ;  /* 0x0000777014157816 */ /* 0x001fc400000000ff */
[C---:B------:R-:W-:Y:S02]  /*1570*/  PRMT R23, R20.reuse, 0x7771, RZ ;  /* 0x0000777114177816 */ /* 0x040fe400000000ff */
[C---:B------:R-:W-:Y:S01]  /*1580*/  PRMT R25, R20.reuse, 0x7772, RZ ;  /* 0x0000777214197816 */ /* 0x040fe200000000ff */
[----:B------:R0:W-:Y:S01]  /*1590*/  STG.E.U8 desc[UR14][R4.64], R21 ;  /* 0x0000001504007986 */ /* 0x0001e2000c10110e */
[----:B------:R-:W-:Y:S02]  /*15a0*/  PRMT R27, R20, 0x7773, RZ ;  /* 0x00007773141b7816 */ /* 0x000fe400000000ff */
[C---:B-1----:R-:W-:Y:S01]  /*15b0*/  PRMT R29, R19.reuse, 0x7770, RZ ;  /* 0x00007770131d7816 */ /* 0x042fe200000000ff */
[----:B------:R1:W-:Y:S01]  /*15c0*/  STG.E.U8 desc[UR14][R4.64+0x1], R23 ;  /* 0x0000011704007986 */ /* 0x0003e2000c10110e */
[C---:B------:R-:W-:Y:S02]  /*15d0*/  PRMT R20, R19.reuse, 0x7771, RZ ;  /* 0x0000777113147816 */ /* 0x040fe400000000ff */
[C---:B------:R-:W-:Y:S01]  /*15e0*/  PRMT R22, R19.reuse, 0x7772, RZ ;  /* 0x0000777213167816 */ /* 0x040fe200000000ff */
[----:B------:R3:W-:Y:S01]  /*15f0*/  STG.E.U8 desc[UR14][R4.64+0x2], R25 ;  /* 0x0000021904007986 */ /* 0x0007e2000c10110e */
[----:B------:R-:W-:-:S02]  /*1600*/  PRMT R19, R19, 0x7773, RZ ;  /* 0x0000777313137816 */ /* 0x000fc400000000ff */
[C---:B--2---:R-:W-:Y:S01]  /*1610*/  PRMT R24, R16.reuse, 0x7772, RZ ;  /* 0x0000777210187816 */ /* 0x044fe200000000ff */
[----:B------:R2:W-:Y:S01]  /*1620*/  STG.E.U8 desc[UR14][R4.64+0x3], R27 ;  /* 0x0000031b04007986 */ /* 0x0005e2000c10110e */
[----:B0-----:R-:W-:-:S03]  /*1630*/  PRMT R21, R16, 0x7770, RZ ;  /* 0x0000777010157816 */ /* 0x001fc600000000ff */
[----:B------:R0:W-:Y:S01]  /*1640*/  STG.E.U8 desc[UR14][R4.64+0x4], R29 ;  /* 0x0000041d04007986 */ /* 0x0001e2000c10110e */
[C---:B-1----:R-:W-:Y:S02]  /*1650*/  PRMT R23, R16.reuse, 0x7771, RZ ;  /* 0x0000777110177816 */ /* 0x042fe400000000ff */
[----:B------:R-:W-:Y:S01]  /*1660*/  PRMT R16, R16, 0x7773, RZ ;  /* 0x0000777310107816 */ /* 0x000fe200000000ff */
[----:B------:R4:W-:Y:S01]  /*1670*/  STG.E.U8 desc[UR14][R4.64+0x5], R20 ;  /* 0x0000051404007986 */ /* 0x0009e2000c10110e */
[C---:B---3--:R-:W-:Y:S02]  /*1680*/  PRMT R25, R15.reuse, 0x7770, RZ ;  /* 0x000077700f197816 */ /* 0x048fe400000000ff */
[C---:B--2---:R-:W-:Y:S01]  /*1690*/  PRMT R27, R15.reuse, 0x7771, RZ ;  /* 0x000077710f1b7816 */ /* 0x044fe200000000ff */
[----:B------:R1:W-:Y:S01]  /*16a0*/  STG.E.U8 desc[UR14][R4.64+0x7], R19 ;  /* 0x0000071304007986 */ /* 0x0003e2000c10110e */
[----:B0-----:R-:W-:-:S03]  /*16b0*/  PRMT R29, R15, 0x7772, RZ ;  /* 0x000077720f1d7816 */ /* 0x001fc600000000ff */
[----:B------:R0:W-:Y:S01]  /*16c0*/  STG.E.U8 desc[UR14][R4.64+0x8], R21 ;  /* 0x0000081504007986 */ /* 0x0001e2000c10110e */
[----:B------:R-:W-:Y:S02]  /*16d0*/  PRMT R15, R15, 0x7773, RZ ;  /* 0x000077730f0f7816 */ /* 0x000fe400000000ff */
[C---:B----4-:R-:W-:Y:S01]  /*16e0*/  PRMT R20, R14.reuse, 0x7770, RZ ;  /* 0x000077700e147816 */ /* 0x050fe200000000ff */
[----:B------:R2:W-:Y:S04]  /*16f0*/  STG.E.U8 desc[UR14][R4.64+0x9], R23 ;  /* 0x0000091704007986 */ /* 0x0005e8000c10110e */
[----:B------:R3:W-:Y:S01]  /*1700*/  STG.E.U8 desc[UR14][R4.64+0xb], R16 ;  /* 0x00000b1004007986 */ /* 0x0007e2000c10110e */
[----:B-1----:R-:W-:-:S03]  /*1710*/  PRMT R19, R14, 0x7771, RZ ;  /* 0x000077710e137816 */ /* 0x002fc600000000ff */
[----:B------:R1:W-:Y:S01]  /*1720*/  STG.E.U8 desc[UR14][R4.64+0xc], R25 ;  /* 0x00000c1904007986 */ /* 0x0003e2000c10110e */
[----:B0-----:R-:W-:-:S03]  /*1730*/  PRMT R21, R14, 0x7772, RZ ;  /* 0x000077720e157816 */ /* 0x001fc600000000ff */
[----:B------:R0:W-:Y:S01]  /*1740*/  STG.E.U8 desc[UR14][R4.64+0xf], R15 ;  /* 0x00000f0f04007986 */ /* 0x0001e2000c10110e */
[----:B--2---:R-:W-:Y:S02]  /*1750*/  PRMT R23, R14, 0x7773, RZ ;  /* 0x000077730e177816 */ /* 0x004fe400000000ff */
[C---:B-----5:R-:W-:Y:S01]  /*1760*/  PRMT R14, R12.reuse, 0x7770, RZ ;  /* 0x000077700c0e7816 */ /* 0x060fe200000000ff */
[----:B------:R2:W-:Y:S01]  /*1770*/  STG.E.U8 desc[UR14][R4.64+0xd], R27 ;  /* 0x00000d1b04007986 */ /* 0x0005e2000c10110e */
[C---:B---3--:R-:W-:Y:S02]  /*1780*/  PRMT R16, R12.reuse, 0x7771, RZ ;  /* 0x000077710c107816 */ /* 0x048fe400000000ff */
[C---:B-1----:R-:W-:Y:S01]  /*1790*/  PRMT R25, R12.reuse, 0x7773, RZ ;  /* 0x000077730c197816 */ /* 0x042fe200000000ff */
[----:B------:R1:W-:Y:S01]  /*17a0*/  STG.E.U8 desc[UR14][R4.64+0xe], R29 ;  /* 0x00000e1d04007986 */ /* 0x0003e2000c10110e */
[----:B0-----:R-:W-:-:S03]  /*17b0*/  PRMT R15, R12, 0x7772, RZ ;  /* 0x000077720c0f7816 */ /* 0x001fc600000000ff */
[----:B------:R0:W-:Y:S01]  /*17c0*/  STG.E.U8 desc[UR14][R4.64+0x11], R19 ;  /* 0x0000111304007986 */ /* 0x0001e2000c10110e */
[C---:B------:R-:W-:Y:S02]  /*17d0*/  PRMT R12, R17.reuse, 0x7772, RZ ;  /* 0x00007772110c7816 */ /* 0x040fe400000000ff */
[C---:B--2---:R-:W-:Y:S01]  /*17e0*/  PRMT R27, R17.reuse, 0x7770, RZ ;  /* 0x00007770111b7816 */ /* 0x044fe200000000ff */
[----:B------:R2:W-:Y:S04]  /*17f0*/  STG.E.U8 desc[UR14][R4.64+0x12], R21 ;  /* 0x0000121504007986 */ /* 0x0005e8000c10110e */
[----:B------:R3:W-:Y:S01]  /*1800*/  STG.E.U8 desc[UR14][R4.64+0x13], R23 ;  /* 0x0000131704007986 */ /* 0x0007e2000c10110e */
[C---:B-1----:R-:W-:Y:S02]  /*1810*/  PRMT R29, R17.reuse, 0x7771, RZ ;  /* 0x00007771111d7816 */ /* 0x042fe400000000ff */
[----:B------:R-:W-:Y:S01]  /*1820*/  PRMT R17, R17, 0x7773, RZ ;  /* 0x0000777311117816 */ /* 0x000fe200000000ff */
[----:B------:R1:W-:Y:S01]  /*1830*/  STG.E.U8 desc[UR14][R4.64+0x1a], R12 ;  /* 0x00001a0c04007986 */ /* 0x0003e2000c10110e */
[----:B0-----:R-:W-:-:S02]  /*1840*/  PRMT R19, R18, 0x7770, RZ ;  /* 0x0000777012137816 */ /* 0x001fc400000000ff */
[C---:B--2---:R-:W-:Y:S01]  /*1850*/  PRMT R21, R18.reuse, 0x7771, RZ ;  /* 0x0000777112157816 */ /* 0x044fe200000000ff */
[----:B------:R0:W-:Y:S01]  /*1860*/  STG.E.U8 desc[UR14][R4.64+0x6], R22 ;  /* 0x0000061604007986 */ /* 0x0001e2000c10110e */
[----:B---3--:R-:W-:-:S03]  /*1870*/  PRMT R23, R18, 0x7772, RZ ;  /* 0x0000777212177816 */ /* 0x008fc600000000ff */
[----:B------:R0:W-:Y:S01]  /*1880*/  STG.E.U8 desc[UR14][R4.64+0xa], R24 ;  /* 0x00000a1804007986 */ /* 0x0001e2000c10110e */
[----:B------:R-:W-:Y:S01]  /*1890*/  PRMT R18, R18, 0x7773, RZ ;  /* 0x0000777312127816 */ /* 0x000fe200000000ff */
[----:B-1----:R-:W-:Y:S02]  /*18a0*/  IMAD.U32 R12, RZ, RZ, UR9 ;  /* 0x00000009ff0c7e24 */ /* 0x002fe4000f8e00ff */
[----:B------:R0:W-:Y:S02]  /*18b0*/  STG.E.U8 desc[UR14][R4.64+0x10], R20 ;  /* 0x0000101404007986 */ /* 0x0001e4000c10110e */
[----:B------:R-:W-:Y:S02]  /*18c0*/  IMAD R13, R12, 0x8, R13 ;  /* 0x000000080c0d7824 */ /* 0x000fe400078e020d */
[----:B------:R0:W-:Y:S04]  /*18d0*/  STG.E.U8 desc[UR14][R4.64+0x14], R14 ;  /* 0x0000140e04007986 */ /* 0x0001e8000c10110e */
[----:B------:R0:W-:Y:S01]  /*18e0*/  STG.E.U8 desc[UR14][R4.64+0x15], R16 ;  /* 0x0000151004007986 */ /* 0x0001e2000c10110e */
[----:B------:R-:W-:-:S03]  /*18f0*/  ISETP.GE.AND P0, PT, R13, UR21, PT ;  /* 0x000000150d007c0c */ /* 0x000fc6000bf06270 */
[----:B------:R0:W-:Y:S04]  /*1900*/  STG.E.U8 desc[UR14][R4.64+0x16], R15 ;  /* 0x0000160f04007986 */ /* 0x0001e8000c10110e */
[----:B------:R0:W-:Y:S04]  /*1910*/  STG.E.U8 desc[UR14][R4.64+0x17], R25 ;  /* 0x0000171904007986 */ /* 0x0001e8000c10110e */
[----:B------:R0:W-:Y:S04]  /*1920*/  STG.E.U8 desc[UR14][R4.64+0x18], R27 ;  /* 0x0000181b04007986 */ /* 0x0001e8000c10110e */
[----:B------:R0:W-:Y:S04]  /*1930*/  STG.E.U8 desc[UR14][R4.64+0x19], R29 ;  /* 0x0000191d04007986 */ /* 0x0001e8000c10110e */
[----:B------:R0:W-:Y:S04]  /*1940*/  STG.E.U8 desc[UR14][R4.64+0x1b], R17 ;  /* 0x00001b1104007986 */ /* 0x0001e8000c10110e */
[----:B------:R0:W-:Y:S04]  /*1950*/  STG.E.U8 desc[UR14][R4.64+0x1c], R19 ;  /* 0x00001c1304007986 */ /* 0x0001e8000c10110e */
[----:B------:R0:W-:Y:S04]  /*1960*/  STG.E.U8 desc[UR14][R4.64+0x1d], R21 ;  /* 0x00001d1504007986 */ /* 0x0001e8000c10110e */
[----:B------:R0:W-:Y:S04]  /*1970*/  STG.E.U8 desc[UR14][R4.64+0x1e], R23 ;  /* 0x00001e1704007986 */ /* 0x0001e8000c10110e */
[----:B------:R0:W-:Y:S01]  /*1980*/  STG.E.U8 desc[UR14][R4.64+0x1f], R18 ;  /* 0x00001f1204007986 */ /* 0x0001e2000c10110e */
[----:B------:R-:W-:Y:S05]  /*1990*/  @!P0 BRA `(.L_x_105) ;  /* 0xfffffff800b88947 */ /* 0x000fea000383ffff */
.L_x_104:
[----:B------:R-:W-:Y:S05]  /*19a0*/  BSYNC.RECONVERGENT B0 ;  /* 0x0000000000007941 */ /* 0x000fea0003800200 */
.L_x_103:
[----:B------:R-:W1:Y:S01]  /*19b0*/  LDCU UR10, c[0x0][0x3a0] ;  /* 0x00007400ff0a77ac */ /* 0x000e620008000800 */
[----:B------:R-:W-:Y:S02]  /*19c0*/  UISETP.GT.U32.AND UP0, UPT, UR25, UR20, UPT ;  /* 0x000000141900728c */ /* 0x000fe4000bf04070 */
[----:B------:R-:W-:Y:S02]  /*19d0*/  UIADD3 UR8, UPT, UPT, UR8, 0x1, URZ ;  /* 0x0000000108087890 */ /* 0x000fe4000fffe0ff */
[----:B------:R-:W-:Y:S02]  /*19e0*/  UISETP.GT.AND.EX UP0, UPT, UR19, URZ, UPT, UP0 ;  /* 0x000000ff1300728c */ /* 0x000fe4000bf04300 */
[----:B-1----:R-:W-:-:S04]  /*19f0*/  UIADD3 UR10, UPT, UPT, -UR20, UR10, URZ ;  /* 0x0000000a140a7290 */ /* 0x002fc8000fffe1ff */
[----:B------:R-:W-:-:S04]  /*1a00*/  USEL UR10, UR4, UR10, UP0 ;  /* 0x0000000a040a7287 */ /* 0x000fc80008000000 */
[----:B------:R-:W-:-:S09]  /*1a10*/  UISETP.NE.AND UP0, UPT, UR8, UR10, UPT ;  /* 0x0000000a0800728c */ /* 0x000fd2000bf05270 */
[----:B------:R-:W-:Y:S05]  /*1a20*/  BRA.U UP0, `(.L_x_106) ;  /* 0xfffffff900207547 */ /* 0x000fea000b83ffff */
.L_x_102:
[----:B0-----:R-:W0:Y:S01]  /*1a30*/  S2R R4, SR_CgaCtaId ;  /* 0x0000000000047919 */ /* 0x001e220000008800 */
[----:B------:R-:W-:Y:S01]  /*1a40*/  MOV R3, 0x400 ;  /* 0x0000040000037802 */ /* 0x000fe20000000f00 */
[----:B------:R-:W-:Y:S01]  /*1a50*/  UIADD3 UR6, UPT, UPT, UR6, 0x1, URZ ;  /* 0x0000000106067890 */ /* 0x000fe2000fffe0ff */
[C---:B------:R-:W-:Y:S01]  /*1a60*/  LOP3.LUT R2, R7.reuse, 0xff, RZ, 0xc0, !PT ;  /* 0x000000ff07027812 */ /* 0x040fe200078ec0ff */
[----:B------:R-:W-:Y:S02]  /*1a70*/  VIADD R7, R7, 0x1 ;  /* 0x0000000107077836 */ /* 0x000fe40000000000 */
[----:B------:R-:W-:Y:S01]  /*1a80*/  UISETP.GE.AND UP0, UPT, UR6, UR18, UPT ;  /* 0x000000120600728c */ /* 0x000fe2000bf06270 */
[----:B0-----:R-:W-:Y:S02]  /*1a90*/  LEA R3, R4, R3, 0x18 ;  /* 0x0000000304037211 */ /* 0x001fe400078ec0ff */
[----:B------:R-:W-:-:S03]  /*1aa0*/  LOP3.LUT R4, R7, 0xff, RZ, 0xc0, !PT ;  /* 0x000000ff07047812 */ /* 0x000fc600078ec0ff */
[----:B------:R-:W-:Y:S01]  /*1ab0*/  IMAD R2, R2, 0x10, R3 ;  /* 0x0000001002027824 */ /* 0x000fe200078e0203 */
[----:B------:R-:W-:-:S03]  /*1ac0*/  ISETP.NE.AND P0, PT, R4, 0x2, PT ;  /* 0x000000020400780c */ /* 0x000fc60003f05270 */
[----:B------:R0:W-:Y:S01]  /*1ad0*/  SYNCS.ARRIVE.TRANS64.A1T0 RZ, [R2+URZ+0x8], RZ ;  /* 0x000008ff02ff79a7 */ /* 0x0001e200081000ff */
[----:B------:R-:W-:-:S09]  /*1ae0*/  SEL R7, R7, RZ, P0 ;  /* 0x000000ff07077207 */ /* 0x000fd20000000000 */
[----:B------:R-:W-:Y:S01]  /*1af0*/  @!P0 LOP3.LUT R9, R9, 0x2, RZ, 0x3c, !PT ;  /* 0x0000000209098812 */ /* 0x000fe200078e3cff */
[----:B------:R-:W-:Y:S06]  /*1b00*/  BAR.SYNC.DEFER_BLOCKING 0x0 ;  /* 0x0000000000007b1d */ /* 0x000fec0000010000 */
[----:B0-----:R-:W-:Y:S05]  /*1b10*/  BRA.U !UP0, `(.L_x_107) ;  /* 0xffffffed08947547 */ /* 0x001fea000b83ffff */
[----:B------:R-:W-:-:S13]  /*1b20*/  LOP3.LUT P0, RZ, R9, 0x4, RZ, 0xc0, !PT ;  /* 0x0000000409ff7812 */ /* 0x000fda000780c0ff */
[----:B------:R-:W-:Y:S05]  /*1b30*/  @!P0 EXIT ;  /* 0x000000000000894d */ /* 0x000fea0003800000 */
.L_x_88:
        /* <DEDUP_REMOVED lines=31> */
        .weak           $__internal_3_$__cuda_sm20_div_u64
        .type           $__internal_3_$__cuda_sm20_div_u64,@function
        .size           $__internal_3_$__cuda_sm20_div_u64,(.L_x_137 - $__internal_3_$__cuda_sm20_div_u64)
$__internal_3_$__cuda_sm20_div_u64:
        /* <DEDUP_REMOVED lines=71> */
[----:B------:R-:W-:Y:S11]  /*21a0*/  RET.REL.NODEC R4 `(_Z27scatter_kernel_TMA_pipelineILi8ELh2EEvPKj4descPKiiPjS2_) ;  /* 0xffffffdc04947950 */ /* 0x000ff60003c3ffff */
.L_x_108:
        /* <DEDUP_REMOVED lines=13> */
.L_x_137:


//--------------------- .text._Z27scatter_kernel_TMA_pipelineILi16ELh2EEvPKj4descPKiiPjS2_ --------------------------
	.section	.text._Z27scatter_kernel_TMA_pipelineILi16ELh2EEvPKj4descPKiiPjS2_,"ax",@progbits
	.align	128
        .global         _Z27scatter_kernel_TMA_pipelineILi16ELh2EEvPKj4descPKiiPjS2_
        .type           _Z27scatter_kernel_TMA_pipelineILi16ELh2EEvPKj4descPKiiPjS2_,@function
        .size           _Z27scatter_kernel_TMA_pipelineILi16ELh2EEvPKj4descPKiiPjS2_,(.L_x_138 - _Z27scatter_kernel_TMA_pipelineILi16ELh2EEvPKj4descPKiiPjS2_)
        .other          _Z27scatter_kernel_TMA_pipelineILi16ELh2EEvPKj4descPKiiPjS2_,@"STO_CUDA_ENTRY STV_DEFAULT"
_Z27scatter_kernel_TMA_pipelineILi16ELh2EEvPKj4descPKiiPjS2_:
.text._Z27scatter_kernel_TMA_pipelineILi16ELh2EEvPKj4descPKiiPjS2_:
        /* <DEDUP_REMOVED lines=34> */
.L_x_110:
[----:B0-----:R-:W-:Y:S05]  /*0220*/  BSYNC.RECONVERGENT B0 ;  /* 0x0000000000007941 */ /* 0x001fea0003800200 */
.L_x_109:
[----:B------:R-:W0:Y:S02]  /*0230*/  LDCU UR8, c[0x0][0x390] ;  /* 0x00007200ff0877ac */ /* 0x000e240008000800 */
[----:B0-----:R-:W-:-:S04]  /*0240*/  USHF.R.S32.HI UR7, URZ, 0x1f, UR8 ;  /* 0x0000001fff077899 */ /* 0x001fc80008011408 */
[----:B------:R-:W-:Y:S01]  /*0250*/  UISETP.NE.U32.AND UP0, UPT, UR7, URZ, UPT ;  /* 0x000000ff0700728c */ /* 0x000fe2000bf05070 */
[----:B------:R-:W-:Y:S08]  /*0260*/  BAR.SYNC.DEFER_BLOCKING 0x0 ;  /* 0x0000000000007b1d */ /* 0x000ff00000010000 */
[----:B------:R-:W-:Y:S05]  /*0270*/  BRA.U UP0, `(.L_x_111) ;  /* 0x0000000100607547 */ /* 0x000fea000b800000 */
[----:B------:R-:W0:Y:S01]  /*0280*/  I2F.U32.RP R2, UR8 ;  /* 0x0000000800027d06 */ /* 0x000e220008209000 */
[----:B------:R-:W-:Y:S01]  /*0290*/  UMOV UR4, URZ ;  /* 0x000000ff00047c82 */ /* 0x000fe20008000000 */
[----:B------:R-:W-:Y:S01]  /*02a0*/  UISETP.NE.U32.AND UP2, UPT, UR8, URZ, UPT ;  /* 0x000000ff0800728c */ /* 0x000fe2000bf45070 */
[----:B------:R-:W-:-:S05]  /*02b0*/  IMAD.MOV.U32 R5, RZ, RZ, RZ ;  /* 0x000000ffff057224 */ /* 0x000fca00078e00ff */
[----:B------:R-:W-:Y:S01]  /*02c0*/  R2UR UR15, R5 ;  /* 0x00000000050f72ca */ /* 0x000fe200000e0000 */
[----:B0-----:R-:W0:Y:S02]  /*02d0*/  MUFU.RCP R2, R2 ;  /* 0x0000000200027308 */ /* 0x001e240000001000 */
[----:B0-----:R-:W-:-:S06]  /*02e0*/  VIADD R4, R2, 0xffffffe ;  /* 0x0ffffffe02047836 */ /* 0x001fcc0000000000 */
[----:B------:R-:W0:Y:S02]  /*02f0*/  F2I.FTZ.U32.TRUNC.NTZ R4, R4 ;  /* 0x0000000400047305 */ /* 0x000e24000021f000 */
[----:B0-----:R-:W-:-:S13]  /*0300*/  R2UR UR5, R4 ;  /* 0x00000000040572ca */ /* 0x001fda00000e0000 */
[----:B------:R-:W-:-:S04]  /*0310*/  UIADD3 UR6, UPT, UPT, URZ, -UR5, URZ ;  /* 0x80000005ff067290 */ /* 0x000fc8000fffe0ff */
[----:B------:R-:W-:-:S04]  /*0320*/  UIMAD UR6, UR6, UR8, URZ ;  /* 0x00000008060672a4 */ /* 0x000fc8000f8e02ff */
[----:B------:R-:W-:-:S04]  /*0330*/  UIMAD.WIDE.U32 UR4, UR5, UR6, UR4 ;  /* 0x00000006050472a5 */ /* 0x000fc8000f8e0004 */
[----:B------:R-:W-:-:S04]  /*0340*/  UIMAD.WIDE.U32 UR4, UR5, 0x800, URZ ;  /* 0x00000800050478a5 */ /* 0x000fc8000f8e00ff */
[----:B------:R-:W-:-:S04]  /*0350*/  UIADD3 UR4, UPT, UPT, -UR5, URZ, URZ ;  /* 0x000000ff05047290 */ /* 0x000fc8000fffe1ff */
[----:B------:R-:W-:-:S04]  /*0360*/  UIMAD UR4, UR8, UR4, 0x800 ;  /* 0x00000800080474a4 */ /* 0x000fc8000f8e0204 */
[----:B------:R-:W-:-:S11]  /*0370*/  UISETP.GE.U32.AND UP0, UPT, UR4, UR8, UPT ;  /* 0x000000080400728c */ /* 0x000fd6000bf06070 */
[----:B------:R-:W-:Y:S02]  /*0380*/  @UP0 UIADD3 UR4, UPT, UPT, UR4, -UR8, URZ ;  /* 0x8000000804040290 */ /* 0x000fe4000fffe0ff */
[----:B------:R-:W-:Y:S02]  /*0390*/  @UP0 UIADD3 UR5, UPT, UPT, UR5, 0x1, URZ ;  /* 0x0000000105050890 */ /* 0x000fe4000fffe0ff */
[----:B------:R-:W-:-:S11]  /*03a0*/  UISETP.GE.U32.AND UP1, UPT, UR4, UR8, UPT ;  /* 0x000000080400728c */ /* 0x000fd6000bf26070 */
[----:B------:R-:W-:Y:S02]  /*03b0*/  @UP1 UIADD3 UR5, UPT, UPT, UR5, 0x1, URZ ;  /* 0x0000000105051890 */ /* 0x000fe4000fffe0ff */
[----:B------:R-:W-:-:S06]  /*03c0*/  @!UP2 ULOP3.LUT UR5, URZ, UR8, URZ, 0x33, !UPT ;  /* 0x00000008ff05a292 */ /* 0x000fcc000f8e33ff */
[----:B------:R-:W-:-:S05]  /*03d0*/  IMAD.U32 R4, RZ, RZ, UR5 ;  /* 0x00000005ff047e24 */ /* 0x000fca000f8e00ff */
[----:B------:R-:W-:Y:S01]  /*03e0*/  R2UR UR14, R4 ;  /* 0x00000000040e72ca */ /* 0x000fe200000e0000 */
[----:B------:R-:W-:-:S14]  /*03f0*/  BRA `(.L_x_112) ;  /* 0x0000000000187947 */ /* 0x000fdc0003800000 */
.L_x_111:
[----:B------:R-:W-:-:S07]  /*0400*/  MOV R2, 0x420 ;  /* 0x0000042000027802 */ /* 0x000fce0000000f00 */
[----:B------:R-:W-:Y:S05]  /*0410*/  CALL.REL.NOINC `($__internal_4_$__cuda_sm20_div_u64) ;  /* 0x0000001c00cc7944 */ /* 0x000fea0003c00000 */
[----:B------:R-:W-:Y:S02]  /*0420*/  IMAD.MOV.U32 R4, RZ, RZ, R6 ;  /* 0x000000ffff047224 */ /* 0x000fe400078e0006 */
[----:B------:R-:W-:-:S03]  /*0430*/  IMAD.MOV.U32 R5, RZ, RZ, R7 ;  /* 0x000000ffff057224 */ /* 0x000fc600078e0007 */
[----:B------:R-:W-:Y:S02]  /*0440*/  R2UR UR14, R4 ;  /* 0x00000000040e72ca */ /* 0x000fe400000e0000 */
[----:B------:R-:W-:-:S15]  /*0450*/  R2UR UR15, R5 ;  /* 0x00000000050f72ca */ /* 0x000fde00000e0000 */
.L_x_112:
[----:B------:R-:W-:Y:S01]  /*0460*/  IABS R9, UR14 ;  /* 0x0000000e00097c13 */ /* 0x000fe20008000000 */
[----:B------:R-:W0:Y:S01]  /*0470*/  LDCU UR11, c[0x0][0x3a0] ;  /* 0x00007400ff0b77ac */ /* 0x000e220008000800 */
[----:B------:R-:W-:Y:S02]  /*0480*/  IABS R10, UR14 ;  /* 0x0000000e000a7c13 */ /* 0x000fe40008000000 */
[----:B------:R-:W1:Y:S01]  /*0490*/  I2F.U32.RP R2, R9 ;  /* 0x0000000900027306 */ /* 0x000e620000209000 */
[----:B------:R-:W2:Y:S01]  /*04a0*/  LDCU UR17, c[0x0][0x370] ;  /* 0x00006e00ff1177ac */ /* 0x000ea20008000800 */
[----:B------:R-:W-:-:S06]  /*04b0*/  UISETP.NE.AND UP0, UPT, UR14, URZ, UPT ;  /* 0x000000ff0e00728c */ /* 0x000fcc000bf05270 */
[----:B-1----:R-:W1:Y:S01]  /*04c0*/  MUFU.RCP R2, R2 ;  /* 0x0000000200027308 */ /* 0x002e620000001000 */
[----:B0-----:R-:W-:Y:S02]  /*04d0*/  UIADD3 UR4, UPT, UPT, UR14, -0x1, UR11 ;  /* 0xffffffff0e047890 */ /* 0x001fe4000fffe00b */
[----:B--2---:R-:W-:Y:S02]  /*04e0*/  UIMAD UR16, UR17, UR14, URZ ;  /* 0x0000000e111072a4 */ /* 0x004fe4000f8e02ff */
[----:B------:R-:W-:Y:S02]  /*04f0*/  UISETP.NE.U32.AND UP3, UPT, UR17, URZ, UPT ;  /* 0x000000ff1100728c */ /* 0x000fe4000bf65070 */
[----:B------:R-:W-:Y:S01]  /*0500*/  IMAD.U32 R8, RZ, RZ, UR4 ;  /* 0x00000004ff087e24 */ /* 0x000fe2000f8e00ff */
[----:B------:R-:W-:-:S04]  /*0510*/  ULOP3.LUT UR4, UR4, UR14, URZ, 0x3c, !UPT ;  /* 0x0000000e04047292 */ /* 0x000fc8000f8e3cff */
[----:B------:R-:W-:Y:S01]  /*0520*/  IABS R8, R8 ;  /* 0x0000000800087213 */ /* 0x000fe20000000000 */
[----:B-1----:R-:W-:Y:S02]  /*0530*/  VIADD R4, R2, 0xffffffe ;  /* 0x0ffffffe02047836 */ /* 0x002fe40000000000 */
[----:B------:R-:W-:Y:S02]  /*0540*/  IMAD.MOV R2, RZ, RZ, -R10 ;  /* 0x000000ffff027224 */ /* 0x000fe400078e0a0a */
[----:B------:R0:W1:Y:S02]  /*0550*/  F2I.FTZ.U32.TRUNC.NTZ R5, R4 ;  /* 0x0000000400057305 */ /* 0x000064000021f000 */
[----:B0-----:R-:W-:Y:S02]  /*0560*/  IMAD.MOV.U32 R4, RZ, RZ, RZ ;  /* 0x000000ffff047224 */ /* 0x001fe400078e00ff */
[----:B-1----:R-:W-:-:S04]  /*0570*/  IMAD.MOV R6, RZ, RZ, -R5 ;  /* 0x000000ffff067224 */ /* 0x002fc800078e0a05 */
[----:B------:R-:W-:Y:S02]  /*0580*/  IMAD R7, R6, R9, RZ ;  /* 0x0000000906077224 */ /* 0x000fe400078e02ff */
[----:B------:R-:W0:Y:S02]  /*0590*/  I2F.U32.RP R6, UR17 ;  /* 0x0000001100067d06 */ /* 0x000e240008209000 */
[----:B------:R-:W-:-:S04]  /*05a0*/  IMAD.HI.U32 R4, R5, R7, R4 ;  /* 0x0000000705047227 */ /* 0x000fc800078e0004 */
[----:B------:R-:W-:Y:S02]  /*05b0*/  IMAD.MOV.U32 R5, RZ, RZ, R8 ;  /* 0x000000ffff057224 */ /* 0x000fe400078e0008 */
[----:B------:R-:W1:Y:S02]  /*05c0*/  I2F.U32.RP R7, UR16 ;  /* 0x0000001000077d06 */ /* 0x000e640008209000 */
[----:B------:R-:W-:-:S04]  /*05d0*/  IMAD.HI.U32 R4, R4, R5, RZ ;  /* 0x0000000504047227 */ /* 0x000fc800078e00ff */
[----:B------:R-:W-:Y:S02]  /*05e0*/  IMAD R2, R4, R2, R5 ;  /* 0x0000000204027224 */ /* 0x000fe400078e0205 */
[----:B0-----:R-:W0:Y:S03]  /*05f0*/  MUFU.RCP R6, R6 ;  /* 0x0000000600067308 */ /* 0x001e260000001000 */
[----:B------:R-:W-:-:S05]  /*0600*/  ISETP.GT.U32.AND P1, PT, R9, R2, PT ;  /* 0x000000020900720c */ /* 0x000fca0003f24070 */
[----:B-1----:R-:W1:Y:S08]  /*0610*/  MUFU.RCP R7, R7 ;  /* 0x0000000700077308 */ /* 0x002e700000001000 */
[----:B------:R-:W-:Y:S02]  /*0620*/  @!P1 IMAD.IADD R2, R2, 0x1, -R9 ;  /* 0x0000000102029824 */ /* 0x000fe400078e0a09 */
[----:B0-----:R-:W-:-:S02]  /*0630*/  VIADD R5, R6, 0xffffffe ;  /* 0x0ffffffe06057836 */ /* 0x001fc40000000000 */
[----:B------:R-:W-:Y:S01]  /*0640*/  @!P1 VIADD R4, R4, 0x1 ;  /* 0x0000000104049836 */ /* 0x000fe20000000000 */
[----:B------:R-:W-:-:S03]  /*0650*/  ISETP.GE.U32.AND P0, PT, R2, R9, PT ;  /* 0x000000090200720c */ /* 0x000fc60003f06070 */
[----:B------:R-:W0:Y:S01]  /*0660*/  F2I.FTZ.U32.TRUNC.NTZ R5, R5 ;  /* 0x0000000500057305 */ /* 0x000e22000021f000 */
[----:B-1----:R-:W-:-:S07]  /*0670*/  VIADD R2, R7, 0xffffffe ;  /* 0x0ffffffe07027836 */ /* 0x002fce0000000000 */
[----:B------:R-:W1:Y:S02]  /*0680*/  F2I.FTZ.U32.TRUNC.NTZ R2, R2 ;  /* 0x0000000200027305 */ /* 0x000e64000021f000 */
        /* <DEDUP_REMOVED lines=9> */
[----:B-1----:R-:W-:-:S05]  /*0720*/  R2UR UR5, R2 ;  /* 0x00000000020572ca */ /* 0x002fca00000e0000 */
        /* <DEDUP_REMOVED lines=15> */
[----:B------:R-:W-:-:S03]  /*0820*/  UISETP.GE.U32.AND UP1, UPT, UR6, UR17, UPT ;  /* 0x000000110600728c */ /* 0x000fc6000bf26070 */
[----:B------:R-:W0:Y:S06]  /*0830*/  S2UR UR5, SR_CTAID.X ;  /* 0x00000000000579c3 */ /* 0x000e2c0000002500 */
[----:B------:R-:W-:Y:S02]  /*0840*/  @UP0 UIADD3 UR4, UPT, UPT, -UR16, UR4, URZ ;  /* 0x0000000410040290 */ /* 0x000fe4000fffe1ff */
[----:B------:R-:W-:Y:S02]  /*0850*/  @UP1 UIADD3 UR6, UPT, UPT, UR6, -UR17, URZ ;  /* 0x8000001106061290 */ /* 0x000fe4000fffe0ff */
[----:B------:R-:W-:-:S02]  /*0860*/  UISETP.GE.U32.AND UP4, UPT, UR4, UR16, UPT ;  /* 0x000000100400728c */ /* 0x000fc4000bf86070 */
[----:B------:R-:W-:Y:S02]  /*0870*/  UISETP.GE.U32.AND UP2, UPT, UR6, UR17, UPT ;  /* 0x000000110600728c */ /* 0x000fe4000bf46070 */
[----:B------:R-:W-:Y:S02]  /*0880*/  UISETP.NE.U32.AND UP1, UPT, UR16, URZ, UPT ;  /* 0x000000ff1000728c */ /* 0x000fe4000bf25070 */
[----:B------:R-:W-:-:S05]  /*0890*/  @UP0 UIADD3 UR9, UPT, UPT, UR9, 0x1, URZ ;  /* 0x0000000109090890 */ /* 0x000fca000fffe0ff */
[----:B------:R-:W-:Y:S02]  /*08a0*/  @UP4 UIADD3 UR9, UPT, UPT, UR9, 0x1, URZ ;  /* 0x0000000109094890 */ /* 0x000fe4000fffe0ff */
[----:B------:R-:W-:Y:S02]  /*08b0*/  @UP2 UIADD3 UR6, UPT, UPT, UR6, -UR17, URZ ;  /* 0x8000001106062290 */ /* 0x000fe4000fffe0ff */
[----:B------:R-:W-:Y:S02]  /*08c0*/  @!UP3 ULOP3.LUT UR6, URZ, UR17, URZ, 0x33, !UPT ;  /* 0x00000011ff06b292 */ /* 0x000fe4000f8e33ff */
[----:B------:R-:W-:Y:S02]  /*08d0*/  @!UP1 ULOP3.LUT UR9, URZ, UR16, URZ, 0x33, !UPT ;  /* 0x00000010ff099292 */ /* 0x000fe4000f8e33ff */
[----:B0-----:R-:W-:-:S04]  /*08e0*/  UISETP.GT.U32.AND UP0, UPT, UR6, UR5, UPT ;  /* 0x000000050600728c */ /* 0x001fc8000bf04070 */
[----:B------:R-:W-:-:S04]  /*08f0*/  USEL UR4, URZ, 0x1, !UP0 ;  /* 0x00000001ff047887 */ /* 0x000fc8000c000000 */
[----:B------:R-:W-:-:S04]  /*0900*/  UIADD3 UR10, UPT, UPT, UR4, UR9, URZ ;  /* 0x00000009040a7290 */ /* 0x000fc8000fffe0ff */
[----:B------:R-:W-:-:S09]  /*0910*/  UISETP.GE.AND UP0, UPT, UR10, 0x1, UPT ;  /* 0x000000010a00788c */ /* 0x000fd2000bf06270 */
[----:B------:R-:W-:Y:S05]  /*0920*/  BRA.U !UP0, `(.L_x_113) ;  /* 0x00000019080c7547 */ /* 0x000fea000b800000 */
[--C-:B------:R-:W-:Y:S01]  /*0930*/  IMAD.IADD R5, R3, 0x1, R0.reuse ;  /* 0x0000000103057824 */ /* 0x100fe200078e0200 */
[----:B------:R-:W-:Y:S01]  /*0940*/  PRMT R0, RZ, 0x7610, R0 ;  /* 0x00007610ff007816 */ /* 0x000fe20000000000 */
[----:B------:R-:W-:Y:S01]  /*0950*/  IMAD.MOV.U32 R10, RZ, RZ, 0x5 ;  /* 0x00000005ff0a7424 */ /* 0x000fe200078e00ff */
[----:B------:R-:W-:Y:S01]  /*0960*/  PRMT R3, RZ, 0x7610, R3 ;  /* 0x00007610ff037816 */ /* 0x000fe20000000003 */
[C---:B------:R-:W-:Y:S01]  /*0970*/  IMAD.SHL.U32 R4, R5.reuse, 0x4, RZ ;  /* 0x0000000405047824 */ /* 0x040fe200078e00ff */
[----:B------:R-:W-:Y:S01]  /*0980*/  UMOV UR4, URZ ;  /* 0x000000ff00047c82 */ /* 0x000fe20008000000 */
[----:B------:R-:W-:Y:S02]  /*0990*/  IMAD.MOV.U32 R2, RZ, RZ, RZ ;  /* 0x000000ffff027224 */ /* 0x000fe400078e00ff */
[----:B------:R-:W-:-:S07]  /*09a0*/  IMAD.SHL.U32 R5, R5, 0x10, RZ ;  /* 0x0000001005057824 */ /* 0x000fce00078e00ff */
.L_x_132:
[----:B------:R-:W0:Y:S01]  /*09b0*/  LDC R14, c[0x0][0x3a0] ;  /* 0x0000e800ff0e7b82 */ /* 0x000e220000000800 */
[----:B------:R-:W-:Y:S01]  /*09c0*/  IMAD.U32 R13, RZ, RZ, UR4 ;  /* 0x00000004ff0d7e24 */ /* 0x000fe2000f8e00ff */
[----:B------:R-:W1:Y:S01]  /*09d0*/  S2R R11, SR_CTAID.X ;  /* 0x00000000000b7919 */ /* 0x000e620000002500 */
[----:B------:R-:W-:-:S05]  /*09e0*/  IMAD.MOV.U32 R6, RZ, RZ, 0x2 ;  /* 0x00000002ff067424 */ /* 0x000fca00078e00ff */
[----:B------:R-:W2:Y:S01]  /*09f0*/  LDC R12, c[0x0][0x370] ;  /* 0x0000dc00ff0c7b82 */ /* 0x000ea20000000800 */
[----:B------:R-:W-:-:S04]  /*0a00*/  VIADDMNMX R13, R13, R6, UR10, PT ;  /* 0x0000000a0d0d7e46 */ /* 0x000fc8000b800106 */
[----:B------:R-:W-:Y:S02]  /*0a10*/  ISETP.GT.AND P0, PT, R13, R2, PT ;  /* 0x000000020d00720c */ /* 0x000fe40003f04270 */
[----:B0-----:R-:W-:Y:S02]  /*0a20*/  IADD3 R8, P1, PT, R14, -UR14, RZ ;  /* 0x8000000e0e087c10 */ /* 0x001fe4000ff3e0ff */
[----:B------:R-:W-:-:S04]  /*0a30*/  SHF.R.S32.HI R9, RZ, 0x1f, R14 ;  /* 0x0000001fff097819 */ /* 0x000fc8000001140e */
[----:B------:R-:W-:-:S05]  /*0a40*/  IADD3.X R9, PT, PT, R9, ~UR15, RZ, P1, !PT ;  /* 0x8000000f09097c10 */ /* 0x000fca0008ffe4ff */
[----:B-1----:R-:W-:Y:S05]  /*0a50*/  @!P0 BRA `(.L_x_114) ;  /* 0x0000000400908947 */ /* 0x002fea0003800000 */
.L_x_122:
[----:B------:R-:W-:Y:S01]  /*0a60*/  LOP3.LUT R6, R0, 0xff, RZ, 0xc0, !PT ;  /* 0x000000ff00067812 */ /* 0x000fe200078ec0ff */
[----:B--2---:R-:W-:-:S03]  /*0a70*/  IMAD R17, R12, R2, R11 ;  /* 0x000000020c117224 */ /* 0x004fc600078e020b */
[----:B------:R-:W-:Y:S01]  /*0a80*/  R2UR UR5, R6 ;  /* 0x00000000060572ca */ /* 0x000fe200000e0000 */
[----:B------:R-:W-:Y:S01]  /*0a90*/  IMAD R17, R17, UR14, RZ ;  /* 0x0000000e11117c24 */ /* 0x000fe2000f8e02ff */
        /* <DEDUP_REMOVED lines=11> */
.L_x_118:
        /* <DEDUP_REMOVED lines=11> */
.L_x_117:
        /* <DEDUP_REMOVED lines=9> */
.L_x_116:
[----:B------:R-:W0:Y:S02]  /*0c90*/  SYNCS.PHASECHK.TRANS64.TRYWAIT P0, [UR8+0x8], R16 ;  /* 0x00000810ff0075a7 */ /* 0x000e240008001108 */
[----:B0-----:R-:W-:Y:S05]  /*0ca0*/  @!P0 BRA `(.L_x_118) ;  /* 0xfffffffc00a88947 */ /* 0x001fea000383ffff */
.L_x_115:
[----:B------:R-:W0:Y:S01]  /*0cb0*/  LDC R14, c[0x0][0x3a0] ;  /* 0x0000e800ff0e7b82 */ /* 0x000e220000000800 */
[----:B------:R-:W1:Y:S01]  /*0cc0*/  LDCU UR18, c[0x0][0x390] ;  /* 0x00007200ff1277ac */ /* 0x000e620008000800 */
[----:B------:R-:W-:Y:S01]  /*0cd0*/  ISETP.GT.U32.AND P0, PT, R8, R17, PT ;  /* 0x000000110800720c */ /* 0x000fe20003f04070 */
[----:B------:R-:W-:Y:S03]  /*0ce0*/  BSSY.RECONVERGENT B0, `(.L_x_119) ;  /* 0x000002c000007945 */ /* 0x000fe60003800200 */
[----:B------:R-:W-:Y:S01]  /*0cf0*/  ISETP.GT.AND.EX P0, PT, R9, RZ, PT, P0 ;  /* 0x000000ff0900720c */ /* 0x000fe20003f04300 */
[----:B0-----:R-:W-:-:S05]  /*0d00*/  IMAD.IADD R15, R14, 0x1, -R17 ;  /* 0x000000010e0f7824 */ /* 0x001fca00078e0a11 */
[----:B------:R-:W-:-:S05]  /*0d10*/  SEL R15, R15, UR14, !P0 ;  /* 0x0000000e0f0f7c07 */ /* 0x000fca000c000000 */
[----:B-1----:R-:W-:-:S04]  /*0d20*/  IMAD R15, R15, UR18, RZ ;  /* 0x000000120f0f7c24 */ /* 0x002fc8000f8e02ff */
[----:B------:R-:W-:-:S05]  /*0d30*/  IMAD.SHL.U32 R15, R15, 0x4, RZ ;  /* 0x000000040f0f7824 */ /* 0x000fca00078e00ff */
[----:B------:R-:W-:-:S13]  /*0d40*/  ISETP.GE.AND P0, PT, R4, R15, PT ;  /* 0x0000000f0400720c */ /* 0x000fda0003f06270 */
[----:B------:R-:W-:Y:S05]  /*0d50*/  @P0 BRA `(.L_x_120) ;  /* 0x0000000000900947 */ /* 0x000fea0003800000 */
[----:B------:R-:W0:Y:S01]  /*0d60*/  LDCU UR11, c[0x0][0x394] ;  /* 0x00007280ff0b77ac */ /* 0x000e220008000800 */
[----:B------:R-:W1:Y:S01]  /*0d70*/  S2UR UR6, SR_CgaCtaId ;  /* 0x00000000000679c3 */ /* 0x000e620000008800 */
[----:B------:R-:W-:Y:S01]  /*0d80*/  LEA.HI R6, R2, R2, RZ, 0x1 ;  /* 0x0000000202067211 */ /* 0x000fe200078f08ff */
[----:B------:R-:W-:Y:S01]  /*0d90*/  IMAD.U32 R16, RZ, RZ, UR18 ;  /* 0x00000012ff107e24 */ /* 0x000fe2000f8e00ff */
[----:B------:R-:W2:Y:S01]  /*0da0*/  LDCU.64 UR16, c[0x0][0x380] ;  /* 0x00007000ff1077ac */ /* 0x000ea20008000a00 */
[----:B------:R-:W-:Y:S01]  /*0db0*/  IMAD.MOV.U32 R18, RZ, RZ, R4 ;  /* 0x000000ffff127224 */ /* 0x000fe200078e0004 */
[----:B------:R-:W-:Y:S01]  /*0dc0*/  LOP3.LUT R19, R6, 0x3ffffffe, RZ, 0xc0, !PT ;  /* 0x3ffffffe06137812 */ /* 0x000fe200078ec0ff */
[----:B------:R-:W-:Y:S01]  /*0dd0*/  IMAD R16, R16, UR14, RZ ;  /* 0x0000000e10107c24 */ /* 0x000fe2000f8e02ff */
[----:B------:R-:W-:Y:S02]  /*0de0*/  UMOV UR5, 0x400 ;  /* 0x0000040000057882 */ /* 0x000fe40000000000 */
[----:B------:R-:W-:Y:S01]  /*0df0*/  UIADD3 UR5, UPT, UPT, UR5, 0x30, URZ ;  /* 0x0000003005057890 */ /* 0x000fe2000fffe0ff */
[----:B------:R-:W-:-:S04]  /*0e00*/  IMAD.IADD R19, R2, 0x1, -R19 ;  /* 0x0000000102137824 */ /* 0x000fc800078e0a13 */
[----:B------:R-:W-:Y:S01]  /*0e10*/  IMAD R16, R19, R16, RZ ;  /* 0x0000001013107224 */ /* 0x000fe200078e02ff */
[----:B0-----:R-:W-:Y:S02]  /*0e20*/  USHF.R.S32.HI UR9, URZ, 0x1f, UR11 ;  /* 0x0000001fff097899 */ /* 0x001fe4000801140b */
[----:B------:R-:W-:-:S04]  /*0e30*/  IMAD.U32 R6, RZ, RZ, UR11 ;  /* 0x0000000bff067e24 */ /* 0x000fc8000f8e00ff */
[----:B------:R-:W-:Y:S01]  /*0e40*/  IMAD.U32 R7, RZ, RZ, UR9 ;  /* 0x00000009ff077e24 */ /* 0x000fe2000f8e00ff */
[----:B-1----:R-:W-:Y:S01]  /*0e50*/  ULEA UR5, UR6, UR5, 0x18 ;  /* 0x0000000506057291 */ /* 0x002fe2000f8ec0ff */
[----:B------:R-:W-:-:S05]  /*0e60*/  IMAD.WIDE.U32 R6, R17, UR18, R6 ;  /* 0x0000001211067c25 */ /* 0x000fca000f8e0006 */
[----:B------:R-:W-:Y:S01]  /*0e70*/  LEA R21, R16, UR5, 0x2 ;  /* 0x0000000510157c11 */ /* 0x000fe2000f8e10ff */
[----:B------:R-:W-:Y:S01]  /*0e80*/  IMAD R17, R17, UR7, R7 ;  /* 0x0000000711117c24 */ /* 0x000fe2000f8e0207 */
[----:B--2---:R-:W-:-:S04]  /*0e90*/  LEA R23, P0, R6, UR16, 0x2 ;  /* 0x0000001006177c11 */ /* 0x004fc8000f8010ff */
[----:B------:R-:W-:-:S09]  /*0ea0*/  LEA.HI.X R16, R6, UR17, R17, 0x2, P0 ;  /* 0x0000001106107c11 */ /* 0x000fd200080f1411 */
.L_x_121:
[----:B------:R-:W0:Y:S01]  /*0eb0*/  LDCU UR5, c[0x0][0x360] ;  /* 0x00006c00ff0577ac */ /* 0x000e220008000800 */
[----:B------:R-:W-:Y:S01]  /*0ec0*/  IADD3 R6, P0, PT, R18, R23, RZ ;  /* 0x0000001712067210 */ /* 0x000fe20007f1e0ff */
[----:B------:R-:W-:Y:S01]  /*0ed0*/  IMAD.IADD R17, R21, 0x1, R18 ;  /* 0x0000000115117824 */ /* 0x000fe200078e0212 */
[----:B------:R-:W0:Y:S01]  /*0ee0*/  LDCU UR6, c[0x0][0x364] ;  /* 0x00006c80ff0677ac */ /* 0x000e220008000800 */
[----:B------:R-:W1:Y:S02]  /*0ef0*/  LDC R19, c[0x0][0x368] ;  /* 0x0000da00ff137b82 */ /* 0x000e640000000800 */
[----:B------:R-:W-:-:S05]  /*0f00*/  IMAD.X R7, RZ, RZ, R16, P0 ;  /* 0x000000ffff077224 */ /* 0x000fca00000e0610 */
[----:B------:R-:W-:Y:S01]  /*0f10*/  @!PT LDS RZ, [RZ] ;  /* 0x00000000fffff984 */ /* 0x000fe20000000800 */
[----:B------:R-:W-:Y:S01]  /*0f20*/  @!PT LDS RZ, [RZ] ;  /* 0x00000000fffff984 */ /* 0x000fe20000000800 */
[----:B------:R-:W-:Y:S01]  /*0f30*/  @!PT LDS RZ, [RZ] ;  /* 0x00000000fffff984 */ /* 0x000fe20000000800 */
[----:B------:R2:W-:Y:S01]  /*0f40*/  LDGSTS.E [R17], desc[UR12][R6.64] ;  /* 0x0000000006117fae */ /* 0x0005e2000b9a100c */
[----:B0-----:R-:W-:-:S06]  /*0f50*/  UIMAD UR5, UR5, UR6, URZ ;  /* 0x00000006050572a4 */ /* 0x001fcc000f8e02ff */
[----:B-1----:R-:W-:-:S04]  /*0f60*/  IMAD R19, R19, UR5, RZ ;  /* 0x0000000513137c24 */ /* 0x002fc8000f8e02ff */
[----:B------:R-:W-:-:S05]  /*0f70*/  IMAD R18, R19, 0x4, R18 ;  /* 0x0000000413127824 */ /* 0x000fca00078e0212 */
[----:B------:R-:W-:-:S13]  /*0f80*/  ISETP.GE.AND P0, PT, R18, R15, PT ;  /* 0x0000000f1200720c */ /* 0x000fda0003f06270 */
[----:B--2---:R-:W-:Y:S05]  /*0f90*/  @!P0 BRA `(.L_x_121) ;  /* 0xfffffffc00c48947 */ /* 0x004fea000383ffff */
.L_x_120:
[----:B------:R-:W-:Y:S05]  /*0fa0*/  BSYNC.RECONVERGENT B0 ;  /* 0x0000000000007941 */ /* 0x000fea0003800200 */
.L_x_119:
[----:B------:R-:W-:Y:S01]  /*0fb0*/  NOP ;  /* 0x0000000000007918 */ /* 0x000fe20000000000 */
[----:B------:R-:W-:Y:S01]  /*0fc0*/  SYNCS.ARRIVE.TRANS64.RED.A0T1 RZ, [UR8], RZ ;  /* 0x000000ffffff79a7 */ /* 0x000fe20008200408 */
[----:B------:R-:W-:Y:S01]  /*0fd0*/  ARRIVES.LDGSTSBAR.64.TRANSCNT [UR8] ;  /* 0x00000000ff0079b0 */ /* 0x000fe20008002a08 */
[----:B------:R-:W-:Y:S01]  /*0fe0*/  NOP ;  /* 0x0000000000007918 */ /* 0x000fe20000000000 */
[----:B------:R-:W-:Y:S01]  /*0ff0*/  VIADD R0, R0, 0x1 ;  /* 0x0000000100007836 */ /* 0x000fe20000000000 */
[----:B------:R-:W-:Y:S01]  /*1000*/  SYNCS.ARRIVE.TRANS64.A1T0 RZ, [UR8], RZ ;  /* 0x000000ffffff79a7 */ /* 0x000fe20008100008 */
[----:B------:R-:W-:-:S03]  /*1010*/  VIADD R2, R2, 0x1 ;  /* 0x0000000102027836 */ /* 0x000fc60000000000 */
[----:B------:R-:W-:Y:S02]  /*1020*/  LOP3.LUT R6, R0, 0xff, RZ, 0xc0, !PT ;  /* 0x000000ff00067812 */ /* 0x000fe400078ec0ff */
[----:B------:R-:W-:Y:S02]  /*1030*/  ISETP.GE.AND P1, PT, R2, R13, PT ;  /* 0x0000000d0200720c */ /* 0x000fe40003f26270 */
[----:B------:R-:W-:-:S04]  /*1040*/  ISETP.NE.AND P0, PT, R6, 0x2, PT ;  /* 0x000000020600780c */ /* 0x000fc80003f05270 */
[----:B------:R-:W-:Y:S02]  /*1050*/  SEL R7, RZ, 0x1, P0 ;  /* 0x00000001ff077807 */ /* 0x000fe40000000000 */
[----:B------:R-:W-:Y:S02]  /*1060*/  SEL R0, R0, RZ, P0 ;  /* 0x000000ff00007207 */ /* 0x000fe40000000000 */
[----:B------:R-:W-:-:S04]  /*1070*/  LOP3.LUT R7, R10, R7, RZ, 0x3c, !PT ;  /* 0x000000070a077212 */ /* 0x000fc800078e3cff */
[----:B------:R-:W-:Y:S01]  /*1080*/  PRMT R10, R7, 0x7610, R10 ;  /* 0x00007610070a7816 */ /* 0x000fe2000000000a */
[----:B------:R-:W-:Y:S06]  /*1090*/  @!P1 BRA `(.L_x_122) ;  /* 0xfffffff800709947 */ /* 0x000fec000383ffff */
.L_x_114:
[----:B--2---:R-:W-:Y:S01]  /*10a0*/  IMAD R11, R12, UR4, R11 ;  /* 0x000000040c0b7c24 */ /* 0x004fe2000f8e020b */
[----:B------:R-:W-:-:S03]  /*10b0*/  LOP3.LUT R6, R10, 0xffff, RZ, 0xc0, !PT ;  /* 0x0000ffff0a067812 */ /* 0x000fc600078ec0ff */
[----:B------:R-:W-:Y:S01]  /*10c0*/  IMAD R11, R11, UR14, RZ ;  /* 0x0000000e0b0b7c24 */ /* 0x000fe2000f8e02ff */
[----:B------:R-:W-:-:S04]  /*10d0*/  SHF.R.U32.HI R6, RZ, 0x1, R6 ;  /* 0x00000001ff067819 */ /* 0x000fc80000011606 */
[----:B------:R-:W-:Y:S01]  /*10e0*/  ISETP.GT.U32.AND P0, PT, R8, R11, PT ;  /* 0x0000000b0800720c */ /* 0x000fe20003f04070 */
[----:B------:R-:W-:Y:S01]  /*10f0*/  IMAD.IADD R11, R14, 0x1, -R11 ;  /* 0x000000010e0b7824 */ /* 0x000fe200078e0a0b */
[----:B------:R-:W-:Y:S02]  /*1100*/  LOP3.LUT R8, R3, 0xff, RZ, 0xc0, !PT ;  /* 0x000000ff03087812 */ /* 0x000fe400078ec0ff */
[----:B------:R-:W-:Y:S02]  /*1110*/  ISETP.GT.AND.EX P0, PT, R9, RZ, PT, P0 ;  /* 0x000000ff0900720c */ /* 0x000fe40003f04300 */
[----:B------:R-:W-:Y:S02]  /*1120*/  LOP3.LUT R13, R6, 0x1, RZ, 0xc0, !PT ;  /* 0x00000001060d7812 */ /* 0x000fe400078ec0ff */
[----:B------:R-:W-:Y:S02]  /*1130*/  SEL R12, R11, UR14, !P0 ;  /* 0x0000000e0b0c7c07 */ /* 0x000fe4000c000000 */
        /* <DEDUP_REMOVED lines=10> */
.L_x_126:
        /* <DEDUP_REMOVED lines=11> */
.L_x_125:
        /* <DEDUP_REMOVED lines=9> */
.L_x_124:
[----:B------:R-:W0:Y:S02]  /*1320*/  SYNCS.PHASECHK.TRANS64.TRYWAIT P0, [R14+URZ], R13 ;  /* 0x0000000d0e0075a7 */ /* 0x000e2400080011ff */
[----:B0-----:R-:W-:Y:S05]  /*1330*/  @!P0 BRA `(.L_x_126) ;  /* 0xfffffffc00a88947 */ /* 0x001fea000383ffff */
.L_x_123:
[----:B------:R-:W-:-:S13]  /*1340*/  ISETP.GE.AND P0, PT, R12, 0x1, PT ;  /* 0x000000010c00780c */ /* 0x000fda0003f06270 */
[----:B------:R-:W-:Y:S05]  /*1350*/  @!P0 BRA `(.L_x_127) ;  /* 0x0000000c003c8947 */ /* 0x000fea0003800000 */
[----:B------:R-:W-:-:S05]  /*1360*/  UMOV UR5, URZ ;  /* 0x000000ff00057c82 */ /* 0x000fca0008000000 */
.L_x_131:
[----:B------:R-:W0:Y:S01]  /*1370*/  LDCU UR16, c[0x0][0x3b4] ;  /* 0x00007680ff1077ac */ /* 0x000e220008000800 */
[----:B------:R-:W1:Y:S01]  /*1380*/  S2R R11, SR_CTAID.X ;  /* 0x00000000000b7919 */ /* 0x000e620000002500 */
[----:B------:R-:W-:Y:S01]  /*1390*/  BSSY.RECONVERGENT B0, `(.L_x_128) ;  /* 0x00000be000007945 */ /* 0x000fe20003800200 */
[----:B------:R-:W2:Y:S01]  /*13a0*/  LDCU UR17, c[0x0][0x390] ;  /* 0x00007200ff1177ac */ /* 0x000ea20008000800 */
[----:B------:R-:W3:Y:S01]  /*13b0*/  LDCU.64 UR18, c[0x0][0x3a8] ;  /* 0x00007500ff1277ac */ /* 0x000ee20008000a00 */
[----:B0-----:R-:W-:-:S13]  /*13c0*/  ISETP.GE.AND P0, PT, R5, UR16, PT ;  /* 0x0000001005007c0c */ /* 0x001fda000bf06270 */
[----:B--23--:R-:W-:Y:S05]  /*13d0*/  @P0 BRA `(.L_x_129) ;  /* 0x0000000800e40947 */ /* 0x00cfea0003800000 */
[----:B------:R-:W0:Y:S01]  /*13e0*/  S2UR UR11, SR_CTAID.X ;  /* 0x00000000000b79c3 */ /* 0x000e220000002500 */
[----:B------:R-:W0:Y:S01]  /*13f0*/  LDCU UR6, c[0x0][0x370] ;  /* 0x00006e00ff0677ac */ /* 0x000e220008000800 */
[----:B------:R-:W2:Y:S01]  /*1400*/  LDCU.64 UR8, c[0x0][0x398] ;  /* 0x00007300ff0877ac */ /* 0x000ea20008000a00 */
[----:B0-----:R-:W-:-:S04]  /*1410*/  UIMAD UR6, UR6, UR4, UR11 ;  /* 0x00000004060672a4 */ /* 0x001fc8000f8e020b */
[----:B------:R-:W-:-:S04]  /*1420*/  UIMAD UR6, UR6, UR14, URZ ;  /* 0x0000000e060672a4 */ /* 0x000fc8000f8e02ff */
[----:B------:R-:W-:-:S04]  /*1430*/  UIADD3 UR6, UP0, UPT, UR6, UR5, URZ ;  /* 0x0000000506067290 */ /* 0x000fc8000ff1e0ff */
[----:B------:R-:W-:Y:S02]  /*1440*/  UIADD3.X UR11, UPT, UPT, URZ, URZ, URZ, UP0, !UPT ;  /* 0x000000ffff0b7290 */ /* 0x000fe400087fe4ff */
[----:B--2---:R-:W-:-:S04]  /*1450*/  ULEA UR8, UP0, UR6, UR8, 0x2 ;  /* 0x0000000806087291 */ /* 0x004fc8000f8010ff */
[----:B------:R-:W-:Y:S02]  /*1460*/  ULEA.HI.X UR9, UR6, UR9, UR11, 0x2, UP0 ;  /* 0x0000000906097291 */ /* 0x000fe400080f140b */
[----:B------:R-:W-:-:S04]  /*1470*/  IMAD.U32 R8, RZ, RZ, UR8 ;  /* 0x00000008ff087e24 */ /* 0x000fc8000f8e00ff */
[----:B------:R-:W-:Y:S01]  /*1480*/  IMAD.U32 R9, RZ, RZ, UR9 ;  /* 0x00000009ff097e24 */ /* 0x000fe2000f8e00ff */
[----:B------:R-:W0:Y:S04]  /*1490*/  S2R R13, SR_CgaCtaId ;  /* 0x00000000000d7919 */ /* 0x000e280000008800 */
[----:B------:R-:W2:Y:S01]  /*14a0*/  LDCU.64 UR8, c[0x0][0x3b8] ;  /* 0x00007700ff0877ac */ /* 0x000ea20008000a00 */
[----:B------:R-:W3:Y:S01]  /*14b0*/  LDG.E R9, desc[UR12][R8.64] ;  /* 0x0000000c08097981 */ /* 0x000ee2000c1e1900 */
[----:B------:R-:W-:Y:S01]  /*14c0*/  MOV R6, 0x400 ;  /* 0x0000040000067802 */ /* 0x000fe20000000f00 */
[----:B------:R-:W-:Y:S01]  /*14d0*/  IMAD.MOV.U32 R15, RZ, RZ, R5 ;  /* 0x000000ffff0f7224 */ /* 0x000fe200078e0005 */
[----:B------:R-:W-:-:S03]  /*14e0*/  ULOP3.LUT UR6, UR4, 0x1, URZ, 0xc0, !UPT ;  /* 0x0000000104067892 */ /* 0x000fc6000f8ec0ff */
[----:B------:R-:W-:Y:S01]  /*14f0*/  VIADD R12, R6, 0x30 ;  /* 0x00000030060c7836 */ /* 0x000fe20000000000 */
[----:B------:R-:W-:-:S06]  /*1500*/  UISETP.NE.U32.AND UP0, UPT, UR6, 0x1, UPT ;  /* 0x000000010600788c */ /* 0x000fcc000bf05070 */
[----:B------:R-:W-:Y:S01]  /*1510*/  PLOP3.LUT P0, PT, PT, PT, UP0, 0x80, 0x8 ;  /* 0x000000000008781c */ /* 0x000fe20003f0f008 */
[----:B--2---:R-:W-:Y:S02]  /*1520*/  USHF.R.S32.HI UR6, URZ, 0x1f, UR9 ;  /* 0x0000001fff067899 */ /* 0x004fe40008011409 */
[----:B------:R-:W-:-:S04]  /*1530*/  IMAD.U32 R6, RZ, RZ, UR9 ;  /* 0x00000009ff067e24 */ /* 0x000fc8000f8e00ff */
[----:B------:R-:W-:Y:S01]  /*1540*/  IMAD.U32 R7, RZ, RZ, UR6 ;  /* 0x00000006ff077e24 */ /* 0x000fe2000f8e00ff */
[----:B0-----:R-:W-:Y:S02]  /*1550*/  LEA R12, R13, R12, 0x18 ;  /* 0x0000000c0d0c7211 */ /* 0x001fe400078ec0ff */
[----:B------:R-:W-:-:S05]  /*1560*/  SEL R13, RZ, UR14, P0 ;  /* 0x0000000eff0d7c07 */ /* 0x000fca0008000000 */
[----:B------:R-:W-:Y:S02]  /*1570*/  VIADD R13, R13, UR5 ;  /* 0x000000050d0d7c36 */ /* 0x000fe40008000000 */
[----:B---3--:R-:W-:-:S07]  /*1580*/  IMAD.WIDE R6, R9, UR8, R6 ;  /* 0x0000000809067c25 */ /* 0x008fce000f8e0206 */
.L_x_130:
[----:B--2---:R-:W-:Y:S01]  /*1590*/  IMAD R9, R13, UR17, R15 ;  /* 0x000000110d097c24 */ /* 0x004fe2000f8e020f */
[----:B------:R-:W0:Y:S03]  /*15a0*/  LDCU UR6, c[0x0][0x360] ;  /* 0x00006c00ff0677ac */ /* 0x000e260008000800 */
[----:B------:R-:W-:Y:S01]  /*15b0*/  IMAD R14, R9, 0x4, R12 ;  /* 0x00000004090e7824 */ /* 0x000fe200078e020c */
[----:B------:R-:W-:Y:S01]  /*15c0*/  IADD3 R9, P0, PT, R6, R15, RZ ;  /* 0x0000000f06097210 */ /* 0x000fe20007f1e0ff */
[----:B------:R-:W0:Y:S03]  /*15d0*/  LDCU UR8, c[0x0][0x364] ;  /* 0x00006c80ff0877ac */ /* 0x000e260008000800 */
[----:B------:R-:W2:Y:S01]  /*15e0*/  LDS R20, [R14] ;  /* 0x000000000e147984 */ /* 0x000ea20000000800 */
[----:B------:R-:W-:-:S02]  /*15f0*/  LEA.HI.X.SX32 R16, R15, R7, 0x1, P0 ;  /* 0x000000070f107211 */ /* 0x000fc400000f0eff */
[C---:B------:R-:W-:Y:S01]  /*1600*/  LEA R8, P0, R9.reuse, UR18, 0x2 ;  /* 0x0000001209087c11 */ /* 0x040fe2000f8010ff */
[----:B------:R-:W3:Y:S03]  /*1610*/  LDS R21, [R14+0x4] ;  /* 0x000004000e157984 */ /* 0x000ee60000000800 */
[----:B------:R-:W-:Y:S01]  /*1620*/  LEA.HI.X R9, R9, UR19, R16, 0x2, P0 ;  /* 0x0000001309097c11 */ /* 0x000fe200080f1410 */
[----:B------:R-:W4:Y:S04]  /*1630*/  LDS R19, [R14+0x8] ;  /* 0x000008000e137984 */ /* 0x000f280000000800 */
[----:B------:R-:W5:Y:S01]  /*1640*/  LDS R17, [R14+0xc] ;  /* 0x00000c000e117984 */ /* 0x000f620000000800 */
[----:B0-----:R-:W-:-:S03]  /*1650*/  UIMAD UR6, UR6, UR8, URZ ;  /* 0x00000008060672a4 */ /* 0x001fc6000f8e02ff */
[----:B------:R-:W0:Y:S04]  /*1660*/  LDS R16, [R14+0x10] ;  /* 0x000010000e107984 */ /* 0x000e280000000800 */
[----:B------:R-:W1:Y:S01]  /*1670*/  LDS R18, [R14+0x14] ;  /* 0x000014000e127984 */ /* 0x000e620000000800 */
[C---:B--2---:R-:W-:Y:S02]  /*1680*/  PRMT R23, R20.reuse, 0x7770, RZ ;  /* 0x0000777014177816 */ /* 0x044fe400000000ff */
[C---:B------:R-:W-:Y:S02]  /*1690*/  PRMT R25, R20.reuse, 0x7771, RZ ;  /* 0x0000777114197816 */ /* 0x040fe400000000ff */
[C---:B------:R-:W-:Y:S01]  /*16a0*/  PRMT R27, R20.reuse, 0x7772, RZ ;  /* 0x00007772141b7816 */ /* 0x040fe200000000ff */
[----:B------:R2:W-:Y:S01]  /*16b0*/  STG.E.U8 desc[UR12][R8.64], R23 ;  /* 0x0000001708007986 */ /* 0x0005e2000c10110c */
[----:B------:R-:W-:-:S02]  /*16c0*/  PRMT R29, R20, 0x7773, RZ ;  /* 0x00007773141d7816 */ /* 0x000fc400000000ff */
[C---:B---3--:R-:W-:Y:S01]  /*16d0*/  PRMT R22, R21.reuse, 0x7770, RZ ;  /* 0x0000777015167816 */ /* 0x048fe200000000ff */
[----:B------:R3:W-:Y:S01]  /*16e0*/  STG.E.U8 desc[UR12][R8.64+0x1], R25 ;  /* 0x0000011908007986 */ /* 0x0007e2000c10110c */
[----:B------:R-:W-:Y:S02]  /*16f0*/  PRMT R24, R21, 0x7771, RZ ;  /* 0x0000777115187816 */ /* 0x000fe400000000ff */
[C---:B----4-:R-:W-:Y:S01]  /*1700*/  PRMT R26, R19.reuse, 0x7770, RZ ;  /* 0x00007770131a7816 */ /* 0x050fe200000000ff */
[----:B------:R-:W4:Y:S01]  /*1710*/  LDS R20, [R14+0x18] ;  /* 0x000018000e147984 */ /* 0x000f220000000800 */
[----:B------:R-:W-:Y:S02]  /*1720*/  PRMT R28, R19, 0x7771, RZ ;  /* 0x00007771131c7816 */ /* 0x000fe400000000ff */
[C---:B--2---:R-:W-:Y:S01]  /*1730*/  PRMT R23, R21.reuse, 0x7772, RZ ;  /* 0x0000777215177816 */ /* 0x044fe200000000ff */
[----:B------:R2:W-:Y:S01]  /*1740*/  STG.E.U8 desc[UR12][R8.64+0x2], R27 ;  /* 0x0000021b08007986 */ /* 0x0005e2000c10110c */
[----:B---3--:R-:W-:-:S03]  /*1750*/  PRMT R25, R21, 0x7773, RZ ;  /* 0x0000777315197816 */ /* 0x008fc600000000ff */
[----:B------:R3:W-:Y:S04]  /*1760*/  STG.E.U8 desc[UR12][R8.64+0x3], R29 ;  /* 0x0000031d08007986 */ /* 0x0007e8000c10110c */
[----:B------:R-:W4:Y:S04]  /*1770*/  LDS R21, [R14+0x1c] ;  /* 0x00001c000e157984 */ /* 0x000f280000000800 */
[----:B------:R5:W-:Y:S01]  /*1780*/  STG.E.U8 desc[UR12][R8.64+0x4], R22 ;  /* 0x0000041608007986 */ /* 0x000be2000c10110c */
[----:B--2---:R-:W-:-:S03]  /*1790*/  PRMT R27, R19, 0x7772, RZ ;  /* 0x00007772131b7816 */ /* 0x004fc600000000ff */
[----:B------:R2:W-:Y:S01]  /*17a0*/  STG.E.U8 desc[UR12][R8.64+0x5], R24 ;  /* 0x0000051808007986 */ /* 0x0005e2000c10110c */
[----:B---3--:R-:W-:-:S03]  /*17b0*/  PRMT R29, R19, 0x7773, RZ ;  /* 0x00007773131d7816 */ /* 0x008fc600000000ff */
[----:B------:R3:W-:Y:S04]  /*17c0*/  STG.E.U8 desc[UR12][R8.64+0x6], R23 ;  /* 0x0000061708007986 */ /* 0x0007e8000c10110c */
[----:B------:R0:W-:Y:S01]  /*17d0*/  STG.E.U8 desc[UR12][R8.64+0x7], R25 ;  /* 0x0000071908007986 */ /* 0x0001e2000c10110c */
[C---:B-----5:R-:W-:Y:S02]  /*17e0*/  PRMT R22, R17.reuse, 0x7770, RZ ;  /* 0x0000777011167816 */ /* 0x060fe400000000ff */
[C---:B--2---:R-:W-:Y:S01]  /*17f0*/  PRMT R24, R17.reuse, 0x7771, RZ ;  /* 0x0000777111187816 */ /* 0x044fe200000000ff */
[----:B------:R-:W2:Y:S01]  /*1800*/  LDS R19, [R14+0x20] ;  /* 0x000020000e137984 */ /* 0x000ea20000000800 */
[----:B---3--:R-:W-:-:S03]  /*1810*/  PRMT R23, R17, 0x7772, RZ ;  /* 0x0000777211177816 */ /* 0x008fc600000000ff */
[----:B------:R3:W-:Y:S01]  /*1820*/  STG.E.U8 desc[UR12][R8.64+0x8], R26 ;  /* 0x0000081a08007986 */ /* 0x0007e2000c10110c */
[----:B0-----:R-:W-:-:S03]  /*1830*/  PRMT R25, R17, 0x7773, RZ ;  /* 0x0000777311197816 */ /* 0x001fc600000000ff */
[----:B------:R0:W-:Y:S04]  /*1840*/  STG.E.U8 desc[UR12][R8.64+0x9], R28 ;  /* 0x0000091c08007986 */ /* 0x0001e8000c10110c */
[----:B------:R-:W5:Y:S04]  /*1850*/  LDS R17, [R14+0x24] ;  /* 0x000024000e117984 */ /* 0x000f680000000800 */
[----:B------:R1:W-:Y:S01]  /*1860*/  STG.E.U8 desc[UR12][R8.64+0xa], R27 ;  /* 0x00000a1b08007986 */ /* 0x0003e2000c10110c */
[----:B---3--:R-:W-:-:S03]  /*1870*/  PRMT R26, R16, 0x7770, RZ ;  /* 0x00007770101a7816 */ /* 0x008fc600000000ff */
[----:B------:R3:W-:Y:S01]  /*1880*/  STG.E.U8 desc[UR12][R8.64+0xb], R29 ;  /* 0x00000b1d08007986 */ /* 0x0007e2000c10110c */
[----:B0-----:R-:W-:-:S03]  /*1890*/  PRMT R28, R16, 0x7771, RZ ;  /* 0x00007771101c7816 */ /* 0x001fc600000000ff */
[----:B------:R0:W-:Y:S04]  /*18a0*/  STG.E.U8 desc[UR12][R8.64+0xc], R22 ;  /* 0x00000c1608007986 */ /* 0x0001e8000c10110c */
[----:B------:R4:W-:Y:S01]  /*18b0*/  STG.E.U8 desc[UR12][R8.64+0xd], R24 ;  /* 0x00000d1808007986 */ /* 0x0009e2000c10110c */
[----:B-1----:R-:W-:-:S03]  /*18c0*/  PRMT R27, R16, 0x7772, RZ ;  /* 0x00007772101b7816 */ /* 0x002fc600000000ff */
[----:B------:R1:W-:Y:S01]  /*18d0*/  STG.E.U8 desc[UR12][R8.64+0xe], R23 ;  /* 0x00000e1708007986 */ /* 0x0003e2000c10110c */
[----:B---3--:R-:W-:-:S03]  /*18e0*/  PRMT R29, R16, 0x7773, RZ ;  /* 0x00007773101d7816 */ /* 0x008fc600000000ff */
[----:B------:R3:W-:Y:S01]  /*18f0*/  STG.E.U8 desc[UR12][R8.64+0xf], R25 ;  /* 0x00000f1908007986 */ /* 0x0007e2000c10110c */
[C---:B0-----:R-:W-:Y:S02]  /*1900*/  PRMT R22, R18.reuse, 0x7770, RZ ;  /* 0x0000777012167816 */ /* 0x041fe400000000ff */
[C---:B----4-:R-:W-:Y:S01]  /*1910*/  PRMT R24, R18.reuse, 0x7771, RZ ;  /* 0x0000777112187816 */ /* 0x050fe200000000ff */
[----:B------:R-:W0:Y:S01]  /*1920*/  LDS R16, [R14+0x28] ;  /* 0x000028000e107984 */ /* 0x000e220000000800 */
[----:B-1----:R-:W-:-:S03]  /*1930*/  PRMT R23, R18, 0x7772, RZ ;  /* 0x0000777212177816 */ /* 0x002fc600000000ff */
[----:B------:R1:W-:Y:S01]  /*1940*/  STG.E.U8 desc[UR12][R8.64+0x10], R26 ;  /* 0x0000101a08007986 */ /* 0x0003e2000c10110c */
[----:B---3--:R-:W-:-:S03]  /*1950*/  PRMT R25, R18, 0x7773, RZ ;  /* 0x0000777312197816 */ /* 0x008fc600000000ff */
[----:B------:R3:W-:Y:S04]  /*1960*/  STG.E.U8 desc[UR12][R8.64+0x11], R28 ;  /* 0x0000111c08007986 */ /* 0x0007e8000c10110c */
[----:B------:R-:W4:Y:S04]  /*1970*/  LDS R18, [R14+0x2c] ;  /* 0x00002c000e127984 */ /* 0x000f280000000800 */
[----:B------:R2:W-:Y:S01]  /*1980*/  STG.E.U8 desc[UR12][R8.64+0x12], R27 ;  /* 0x0000121b08007986 */ /* 0x0005e2000c10110c */
[----:B-1----:R-:W-:-:S03]  /*1990*/  PRMT R26, R20, 0x7770, RZ ;  /* 0x00007770141a7816 */ /* 0x002fc600000000ff */
[----:B------:R1:W-:Y:S01]  /*19a0*/  STG.E.U8 desc[UR12][R8.64+0x13], R29 ;  /* 0x0000131d08007986 */ /* 0x0003e2000c10110c */
[----:B---3--:R-:W-:-:S03]  /*19b0*/  PRMT R28, R20, 0x7771, RZ ;  /* 0x00007771141c7816 */ /* 0x008fc600000000ff */
[----:B------:R3:W-:Y:S04]  /*19c0*/  STG.E.U8 desc[UR12][R8.64+0x14], R22 ;  /* 0x0000141608007986 */ /* 0x0007e8000c10110c */
[----:B------:R5:W-:Y:S01]  /*19d0*/  STG.E.U8 desc[UR12][R8.64+0x15], R24 ;  /* 0x0000151808007986 */ /* 0x000be2000c10110c */
[----:B--2---:R-:W-:-:S03]  /*19e0*/  PRMT R27, R20, 0x7772, RZ ;  /* 0x00007772141b7816 */ /* 0x004fc600000000ff */
[----:B------:R2:W-:Y:S01]  /*19f0*/  STG.E.U8 desc[UR12][R8.64+0x16], R23 ;  /* 0x0000161708007986 */ /* 0x0005e2000c10110c */
[----:B-1----:R-:W-:-:S03]  /*1a00*/  PRMT R29, R20, 0x7773, RZ ;  /* 0x00007773141d7816 */ /* 0x002fc600000000ff */
[----:B------:R1:W-:Y:S01]  /*1a10*/  STG.E.U8 desc[UR12][R8.64+0x17], R25 ;  /* 0x0000171908007986 */ /* 0x0003e2000c10110c */
[C---:B---3--:R-:W-:Y:S02]  /*1a20*/  PRMT R22, R21.reuse, 0x7770, RZ ;  /* 0x0000777015167816 */ /* 0x048fe400000000ff */
[C---:B-----5:R-:W-:Y:S01]  /*1a30*/  PRMT R24, R21.reuse, 0x7771, RZ ;  /* 0x0000777115187816 */ /* 0x060fe200000000ff */
[----:B------:R-:W3:Y:S01]  /*1a40*/  LDS R20, [R14+0x30] ;  /* 0x000030000e147984 */ /* 0x000ee20000000800 */
[----:B--2---:R-:W-:-:S03]  /*1a50*/  PRMT R23, R21, 0x7772, RZ ;  /* 0x0000777215177816 */ /* 0x004fc600000000ff */
[----:B------:R2:W-:Y:S01]  /*1a60*/  STG.E.U8 desc[UR12][R8.64+0x18], R26 ;  /* 0x0000181a08007986 */ /* 0x0005e2000c10110c */
[----:B-1----:R-:W-:-:S03]  /*1a70*/  PRMT R25, R21, 0x7773, RZ ;  /* 0x0000777315197816 */ /* 0x002fc600000000ff */
[----:B------:R1:W-:Y:S04]  /*1a80*/  STG.E.U8 desc[UR12][R8.64+0x19], R28 ;  /* 0x0000191c08007986 */ /* 0x0003e8000c10110c */
[----:B------:R-:W5:Y:S04]  /*1a90*/  LDS R21, [R14+0x34] ;  /* 0x000034000e157984 */ /* 0x000f680000000800 */
[----:B------:R0:W-:Y:S01]  /*1aa0*/  STG.E.U8 desc[UR12][R8.64+0x1a], R27 ;  /* 0x00001a1b08007986 */ /* 0x0001e2000c10110c */
[----:B--2---:R-:W-:-:S03]  /*1ab0*/  PRMT R26, R19, 0x7770, RZ ;  /* 0x00007770131a7816 */ /* 0x004fc600000000ff */
[----:B------:R2:W-:Y:S01]  /*1ac0*/  STG.E.U8 desc[UR12][R8.64+0x1b], R29 ;  /* 0x00001b1d08007986 */ /* 0x0005e2000c10110c */
[----:B-1----:R-:W-:-:S03]  /*1ad0*/  PRMT R28, R19, 0x7771, RZ ;  /* 0x00007771131c7816 */ /* 0x002fc600000000ff */
[----:B------:R1:W-:Y:S04]  /*1ae0*/  STG.E.U8 desc[UR12][R8.64+0x1c], R22 ;  /* 0x00001c1608007986 */ /* 0x0003e8000c10110c */
[----:B------:R4:W-:Y:S01]  /*1af0*/  STG.E.U8 desc[UR12][R8.64+0x1d], R24 ;  /* 0x00001d1808007986 */ /* 0x0009e2000c10110c */
[----:B0-----:R-:W-:-:S03]  /*1b00*/  PRMT R27, R19, 0x7772, RZ ;  /* 0x00007772131b7816 */ /* 0x001fc600000000ff */
[----:B------:R0:W-:Y:S01]  /*1b10*/  STG.E.U8 desc[UR12][R8.64+0x1e], R23 ;  /* 0x00001e1708007986 */ /* 0x0001e2000c10110c */
[----:B--2---:R-:W-:-:S03]  /*1b20*/  PRMT R29, R19, 0x7773, RZ ;  /* 0x00007773131d7816 */ /* 0x004fc600000000ff */
[----:B------:R2:W-:Y:S01]  /*1b30*/  STG.E.U8 desc[UR12][R8.64+0x1f], R25 ;  /* 0x00001f1908007986 */ /* 0x0005e2000c10110c */
[C---:B-1----:R-:W-:Y:S02]  /*1b40*/  PRMT R22, R17.reuse, 0x7770, RZ ;  /* 0x0000777011167816 */ /* 0x042fe400000000ff */
[C---:B----4-:R-:W-:Y:S01]  /*1b50*/  PRMT R24, R17.reuse, 0x7771, RZ ;  /* 0x0000777111187816 */ /* 0x050fe200000000ff */
[----:B------:R-:W1:Y:S01]  /*1b60*/  LDS R19, [R14+0x38] ;  /* 0x000038000e137984 */ /* 0x000e620000000800 */
[----:B0-----:R-:W-:-:S03]  /*1b70*/  PRMT R23, R17, 0x7772, RZ ;  /* 0x0000777211177816 */ /* 0x001fc600000000ff */
[----:B------:R0:W-:Y:S01]  /*1b80*/  STG.E.U8 desc[UR12][R8.64+0x20], R26 ;  /* 0x0000201a08007986 */ /* 0x0001e2000c10110c */
[----:B--2---:R-:W-:-:S03]  /*1b90*/  PRMT R25, R17, 0x7773, RZ ;  /* 0x0000777311197816 */ /* 0x004fc600000000ff */
[----:B------:R-:W-:Y:S04]  /*1ba0*/  STG.E.U8 desc[UR12][R8.64+0x21], R28 ;  /* 0x0000211c08007986 */ /* 0x000fe8000c10110c */
[----:B------:R2:W4:Y:S04]  /*1bb0*/  LDS R17, [R14+0x3c] ;  /* 0x00003c000e117984 */ /* 0x0005280000000800 */
[----:B------:R3:W-:Y:S01]  /*1bc0*/  STG.E.U8 desc[UR12][R8.64+0x22], R27 ;  /* 0x0000221b08007986 */ /* 0x0007e2000c10110c */
[C---:B0-----:R-:W-:Y:S01]  /*1bd0*/  PRMT R26, R16.reuse, 0x7770, RZ ;  /* 0x00007770101a7816 */ /* 0x041fe200000000ff */
[----:B--2---:R-:W0:Y:S02]  /*1be0*/  LDC R14, c[0x0][0x368] ;  /* 0x0000da00ff0e7b82 */ /* 0x004e240000000800 */
[----:B------:R2:W-:Y:S01]  /*1bf0*/  STG.E.U8 desc[UR12][R8.64+0x23], R29 ;  /* 0x0000231d08007986 */ /* 0x0005e2000c10110c */
[----:B------:R-:W-:-:S03]  /*1c00*/  PRMT R28, R16, 0x7771, RZ ;  /* 0x00007771101c7816 */ /* 0x000fc600000000ff */
[----:B------:R5:W-:Y:S01]  /*1c10*/  STG.E.U8 desc[UR12][R8.64+0x24], R22 ;  /* 0x0000241608007986 */ /* 0x000be2000c10110c */
[----:B---3--:R-:W-:-:S03]  /*1c20*/  PRMT R27, R16, 0x7772, RZ ;  /* 0x00007772101b7816 */ /* 0x008fc600000000ff */
[----:B------:R3:W-:Y:S01]  /*1c30*/  STG.E.U8 desc[UR12][R8.64+0x25], R24 ;  /* 0x0000251808007986 */ /* 0x0007e2000c10110c */
[----:B--2---:R-:W-:-:S03]  /*1c40*/  PRMT R29, R16, 0x7773, RZ ;  /* 0x00007773101d7816 */ /* 0x004fc600000000ff */
[----:B------:R2:W-:Y:S01]  /*1c50*/  STG.E.U8 desc[UR12][R8.64+0x26], R23 ;  /* 0x0000261708007986 */ /* 0x0005e2000c10110c */
[C---:B------:R-:W-:Y:S02]  /*1c60*/  PRMT R16, R18.reuse, 0x7770, RZ ;  /* 0x0000777012107816 */ /* 0x040fe400000000ff */
[C---:B-----5:R-:W-:Y:S01]  /*1c70*/  PRMT R22, R18.reuse, 0x7771, RZ ;  /* 0x0000777112167816 */ /* 0x060fe200000000ff */
[----:B------:R5:W-:Y:S01]  /*1c80*/  STG.E.U8 desc[UR12][R8.64+0x27], R25 ;  /* 0x0000271908007986 */ /* 0x000be2000c10110c */
[----:B---3--:R-:W-:-:S03]  /*1c90*/  PRMT R24, R18, 0x7772, RZ ;  /* 0x0000777212187816 */ /* 0x008fc600000000ff */
[----:B------:R3:W-:Y:S01]  /*1ca0*/  STG.E.U8 desc[UR12][R8.64+0x2a], R27 ;  /* 0x00002a1b08007986 */ /* 0x0007e2000c10110c */
[----:B0-----:R-:W-:-:S03]  /*1cb0*/  IMAD R14, R14, UR6, RZ ;  /* 0x000000060e0e7c24 */ /* 0x001fc6000f8e02ff */
[----:B------:R0:W-:Y:S01]  /*1cc0*/  STG.E.U8 desc[UR12][R8.64+0x2b], R29 ;  /* 0x00002b1d08007986 */ /* 0x0001e2000c10110c */
[----:B--2---:R-:W-:Y:S01]  /*1cd0*/  PRMT R23, R18, 0x7773, RZ ;  /* 0x0000777312177816 */ /* 0x004fe200000000ff */
[----:B------:R-:W-:Y:S01]  /*1ce0*/  IMAD R15, R14, 0x10, R15 ;  /* 0x000000100e0f7824 */ /* 0x000fe200078e020f */
[C---:B------:R-:W-:Y:S01]  /*1cf0*/  PRMT R18, R20.reuse, 0x7771, RZ ;  /* 0x0000777114127816 */ /* 0x040fe200000000ff */
[----:B------:R2:W-:Y:S01]  /*1d00*/  STG.E.U8 desc[UR12][R8.64+0x2c], R16 ;  /* 0x00002c1008007986 */ /* 0x0005e2000c10110c */
[----:B-----5:R-:W-:Y:S02]  /*1d10*/  PRMT R25, R20, 0x7770, RZ ;  /* 0x0000777014197816 */ /* 0x020fe400000000ff */
[----:B------:R-:W-:Y:S01]  /*1d20*/  ISETP.GE.AND P0, PT, R15, UR16, PT ;  /* 0x000000100f007c0c */ /* 0x000fe2000bf06270 */
[----:B------:R5:W-:Y:S01]  /*1d30*/  STG.E.U8 desc[UR12][R8.64+0x28], R26 ;  /* 0x0000281a08007986 */ /* 0x000be2000c10110c */
[C---:B---3--:R-:W-:Y:S02]  /*1d40*/  PRMT R27, R21.reuse, 0x7770, RZ ;  /* 0x00007770151b7816 */ /* 0x048fe400000000ff */
[C---:B0-----:R-:W-:Y:S01]  /*1d50*/  PRMT R29, R21.reuse, 0x7771, RZ ;  /* 0x00007771151d7816 */ /* 0x041fe200000000ff */
[----:B------:R1:W-:Y:S01]  /*1d60*/  STG.E.U8 desc[UR12][R8.64+0x2f], R23 ;  /* 0x00002f1708007986 */ /* 0x0003e2000c10110c */
[----:B--2---:R-:W-:-:S03]  /*1d70*/  PRMT R16, R21, 0x7772, RZ ;  /* 0x0000777215107816 */ /* 0x004fc600000000ff */
[----:B------:R0:W-:Y:S01]  /*1d80*/  STG.E.U8 desc[UR12][R8.64+0x30], R25 ;  /* 0x0000301908007986 */ /* 0x0001e2000c10110c */
[----:B------:R-:W-:Y:S02]  /*1d90*/  PRMT R21, R21, 0x7773, RZ ;  /* 0x0000777315157816 */ /* 0x000fe400000000ff */
[C---:B-----5:R-:W-:Y:S01]  /*1da0*/  PRMT R26, R20.reuse, 0x7772, RZ ;  /* 0x00007772141a7816 */ /* 0x060fe200000000ff */
[----:B------:R2:W-:Y:S01]  /*1db0*/  STG.E.U8 desc[UR12][R8.64+0x31], R18 ;  /* 0x0000311208007986 */ /* 0x0005e2000c10110c */
[----:B------:R-:W-:-:S03]  /*1dc0*/  PRMT R20, R20, 0x7773, RZ ;  /* 0x0000777314147816 */ /* 0x000fc600000000ff */
[----:B------:R4:W-:Y:S01]  /*1dd0*/  STG.E.U8 desc[UR12][R8.64+0x34], R27 ;  /* 0x0000341b08007986 */ /* 0x0009e2000c10110c */
[----:B-1----:R-:W-:-:S03]  /*1de0*/  PRMT R23, R19, 0x7770, RZ ;  /* 0x0000777013177816 */ /* 0x002fc600000000ff */
[----:B------:R1:W-:Y:S01]  /*1df0*/  STG.E.U8 desc[UR12][R8.64+0x35], R29 ;  /* 0x0000351d08007986 */ /* 0x0003e2000c10110c */
[----:B0-----:R-:W-:-:S03]  /*1e00*/  PRMT R25, R19, 0x7771, RZ ;  /* 0x0000777113197816 */ /* 0x001fc600000000ff */
[----:B------:R0:W-:Y:S01]  /*1e10*/  STG.E.U8 desc[UR12][R8.64+0x36], R16 ;  /* 0x0000361008007986 */ /* 0x0001e2000c10110c */
[C---:B--2---:R-:W-:Y:S02]  /*1e20*/  PRMT R18, R19.reuse, 0x7772, RZ ;  /* 0x0000777213127816 */ /* 0x044fe400000000ff */
[----:B------:R-:W-:Y:S01]  /*1e30*/  PRMT R19, R19, 0x7773, RZ ;  /* 0x0000777313137816 */ /* 0x000fe200000000ff */
[----:B------:R2:W-:Y:S01]  /*1e40*/  STG.E.U8 desc[UR12][R8.64+0x29], R28 ;  /* 0x0000291c08007986 */ /* 0x0005e2000c10110c */
[C---:B----4-:R-:W-:Y:S02]  /*1e50*/  PRMT R27, R17.reuse, 0x7770, RZ ;  /* 0x00007770111b7816 */ /* 0x050fe400000000ff */
[C---:B-1----:R-:W-:Y:S01]  /*1e60*/  PRMT R29, R17.reuse, 0x7771, RZ ;  /* 0x00007771111d7816 */ /* 0x042fe200000000ff */
[----:B------:R2:W-:Y:S01]  /*1e70*/  STG.E.U8 desc[UR12][R8.64+0x2d], R22 ;  /* 0x00002d1608007986 */ /* 0x0005e2000c10110c */
[----:B0-----:R-:W-:-:S03]  /*1e80*/  PRMT R16, R17, 0x7772, RZ ;  /* 0x0000777211107816 */ /* 0x001fc600000000ff */
[----:B------:R2:W-:Y:S01]  /*1e90*/  STG.E.U8 desc[UR12][R8.64+0x2e], R24 ;  /* 0x00002e1808007986 */ /* 0x0005e2000c10110c */
[----:B------:R-:W-:-:S03]  /*1ea0*/  PRMT R17, R17, 0x7773, RZ ;  /* 0x0000777311117816 */ /* 0x000fc600000000ff */
        /* <DEDUP_REMOVED lines=12> */
.L_x_129:
[----:B------:R-:W-:Y:S05]  /*1f70*/  BSYNC.RECONVERGENT B0 ;  /* 0x0000000000007941 */ /* 0x000fea0003800200 */
.L_x_128:
[----:B------:R-:W1:Y:S01]  /*1f80*/  LDC R6, c[0x0][0x370] ;  /* 0x0000dc00ff067b82 */ /* 0x000e620000000800 */
[----:B------:R-:W-:-:S07]  /*1f90*/  UIADD3 UR5, UPT, UPT, UR5, 0x1, URZ ;  /* 0x0000000105057890 */ /* 0x000fce000fffe0ff */
[----:B--2---:R-:W0:Y:S01]  /*1fa0*/  LDC R8, c[0x0][0x3a0] ;  /* 0x0000e800ff087b82 */ /* 0x004e220000000800 */
[----:B-1----:R-:W-:-:S04]  /*1fb0*/  IMAD R11, R6, UR4, R11 ;  /* 0x00000004060b7c24 */ /* 0x002fc8000f8e020b */
[----:B------:R-:W-:Y:S01]  /*1fc0*/  IMAD R11, R11, UR14, RZ ;  /* 0x0000000e0b0b7c24 */ /* 0x000fe2000f8e02ff */
[----:B0-----:R-:W-:-:S04]  /*1fd0*/  IADD3 R6, P0, PT, R8, -UR14, RZ ;  /* 0x8000000e08067c10 */ /* 0x001fc8000ff1e0ff */
[----:B------:R-:W-:Y:S02]  /*1fe0*/  LEA.HI.X.SX32 R7, R8, ~UR15, 0x1, P0 ;  /* 0x8000000f08077c11 */ /* 0x000fe400080f0eff */
[----:B------:R-:W-:Y:S01]  /*1ff0*/  ISETP.GT.U32.AND P0, PT, R6, R11, PT ;  /* 0x0000000b0600720c */ /* 0x000fe20003f04070 */
[----:B------:R-:W-:-:S03]  /*2000*/  IMAD.IADD R6, R8, 0x1, -R11 ;  /* 0x0000000108067824 */ /* 0x000fc600078e0a0b */
[----:B------:R-:W-:-:S04]  /*2010*/  ISETP.GT.AND.EX P0, PT, R7, RZ, PT, P0 ;  /* 0x000000ff0700720c */ /* 0x000fc80003f04300 */
[----:B------:R-:W-:-:S04]  /*2020*/  SEL R6, R6, UR14, !P0 ;  /* 0x0000000e06067c07 */ /* 0x000fc8000c000000 */
[----:B------:R-:W-:-:S13]  /*2030*/  ISETP.NE.AND P0, PT, R6, UR5, PT ;  /* 0x0000000506007c0c */ /* 0x000fda000bf05270 */
[----:B------:R-:W-:Y:S05]  /*2040*/  @P0 BRA `(.L_x_131) ;  /* 0xfffffff000c80947 */ /* 0x000fea000383ffff */
.L_x_127:
[----:B------:R-:W0:Y:S01]  /*2050*/  S2R R8, SR_CgaCtaId ;  /* 0x0000000000087919 */ /* 0x000e220000008800 */
        /* <DEDUP_REMOVED lines=16> */
.L_x_113:
        /* <DEDUP_REMOVED lines=31> */
        .weak           $__internal_4_$__cuda_sm20_div_u64
        .type           $__internal_4_$__cuda_sm20_div_u64,@function
        .size           $__internal_4_$__cuda_sm20_div_u64,(.L_x_138 - $__internal_4_$__cuda_sm20_div_u64)
$__internal_4_$__cuda_sm20_div_u64:
[----:B------:R-:W0:Y:S02]  /*2350*/  LDCU UR6, c[0x0][0x390] ;  /* 0x00007200ff0677ac */ /* 0x000e240008000800 */
[----:B0-----:R-:W0:Y:S08]  /*2360*/  I2F.U64.RP R8, UR6 ;  /* 0x0000000600087d12 */ /* 0x001e300008309000 */
[----:B0-----:R-:W0:Y:S02]  /*2370*/  MUFU.RCP R8, R8 ;  /* 0x0000000800087308 */ /* 0x001e240000001000 */
[----:B0-----:R-:W-:-:S06]  /*2380*/  VIADD R4, R8, 0x1ffffffe ;  /* 0x1ffffffe08047836 */ /* 0x001fcc0000000000 */
[----:B------:R-:W0:Y:S02]  /*2390*/  F2I.U64.TRUNC R4, R4 ;  /* 0x0000000400047311 */ /* 0x000e24000020d800 */
[----:B0-----:R-:W-:-:S04]  /*23a0*/  IMAD.WIDE.U32 R6, R4, UR6, RZ ;  /* 0x0000000604067c25 */ /* 0x001fc8000f8e00ff */
[----:B------:R-:W-:Y:S01]  /*23b0*/  IMAD R7, R4, UR7, R7 ;  /* 0x0000000704077c24 */ /* 0x000fe2000f8e0207 */
[----:B------:R-:W-:-:S03]  /*23c0*/  IADD3 R9, P0, PT, RZ, -R6, RZ ;  /* 0x80000006ff097210 */ /* 0x000fc60007f1e0ff */
[----:B------:R-:W-:Y:S02]  /*23d0*/  IMAD R7, R5, UR6, R7 ;  /* 0x0000000605077c24 */ /* 0x000fe4000f8e0207 */
[----:B------:R-:W-:-:S04]  /*23e0*/  IMAD.HI.U32 R6, R4, R9, RZ ;  /* 0x0000000904067227 */ /* 0x000fc800078e00ff */
[----:B------:R-:W-:Y:S02]  /*23f0*/  IMAD.X R11, RZ, RZ, ~R7, P0 ;  /* 0x000000ffff0b7224 */ /* 0x000fe400000e0e07 */
[----:B------:R-:W-:Y:S02]  /*2400*/  IMAD.MOV.U32 R7, RZ, RZ, R4 ;  /* 0x000000ffff077224 */ /* 0x000fe400078e0004 */
[-C--:B------:R-:W-:Y:S02]  /*2410*/  IMAD R13, R5, R11.reuse, RZ ;  /* 0x0000000b050d7224 */ /* 0x080fe400078e02ff */
[----:B------:R-:W-:-:S04]  /*2420*/  IMAD.WIDE.U32 R6, P0, R4, R11, R6 ;  /* 0x0000000b04067225 */ /* 0x000fc80007800006 */
[----:B------:R-:W-:-:S04]  /*2430*/  IMAD.HI.U32 R11, R5, R11, RZ ;  /* 0x0000000b050b7227 */ /* 0x000fc800078e00ff */
[----:B------:R-:W-:-:S05]  /*2440*/  IMAD.HI.U32 R6, P1, R5, R9, R6 ;  /* 0x0000000905067227 */ /* 0x000fca0007820006 */
[----:B------:R-:W-:Y:S01]  /*2450*/  IADD3 R7, P2, PT, R13, R6, RZ ;  /* 0x000000060d077210 */ /* 0x000fe20007f5e0ff */
[----:B------:R-:W-:-:S04]  /*2460*/  IMAD.X R6, R11, 0x1, R5, P0 ;  /* 0x000000010b067824 */ /* 0x000fc800000e0605 */
[----:B------:R-:W-:Y:S01]  /*2470*/  IMAD.WIDE.U32 R4, R7, UR6, RZ ;  /* 0x0000000607047c25 */ /* 0x000fe2000f8e00ff */
[----:B------:R-:W-:-:S03]  /*2480*/  IADD3.X R9, PT, PT, RZ, RZ, R6, P2, P1 ;  /* 0x000000ffff097210 */ /* 0x000fc600017e2406 */
[----:B------:R-:W-:Y:S01]  /*2490*/  IMAD R6, R7, UR7, R5 ;  /* 0x0000000707067c24 */ /* 0x000fe2000f8e0205 */
[----:B------:R-:W-:-:S03]  /*24a0*/  IADD3 R5, P0, PT, RZ, -R4, RZ ;  /* 0x80000004ff057210 */ /* 0x000fc60007f1e0ff */
[----:B------:R-:W-:Y:S02]  /*24b0*/  IMAD R4, R9, UR6, R6 ;  /* 0x0000000609047c24 */ /* 0x000fe4000f8e0206 */
[----:B------:R-:W-:-:S04]  /*24c0*/  IMAD.HI.U32 R6, R7, R5, RZ ;  /* 0x0000000507067227 */ /* 0x000fc800078e00ff */
[----:B------:R-:W-:-:S04]  /*24d0*/  IMAD.X R4, RZ, RZ, ~R4, P0 ;  /* 0x000000ffff047224 */ /* 0x000fc800000e0e04 */
[----:B------:R-:W-:-:S04]  /*24e0*/  IMAD.WIDE.U32 R6, P0, R7, R4, R6 ;  /* 0x0000000407067225 */ /* 0x000fc80007800006 */
[C---:B------:R-:W-:Y:S02]  /*24f0*/  IMAD R8, R9.reuse, R4, RZ ;  /* 0x0000000409087224 */ /* 0x040fe400078e02ff */
[----:B------:R-:W-:-:S04]  /*2500*/  IMAD.HI.U32 R7, P1, R9, R5, R6 ;  /* 0x0000000509077227 */ /* 0x000fc80007820006 */
[----:B------:R-:W-:Y:S01]  /*2510*/  IMAD.HI.U32 R6, R9, R4, RZ ;  /* 0x0000000409067227 */ /* 0x000fe200078e00ff */
[----:B------:R-:W-:-:S03]  /*2520*/  IADD3 R7, P2, PT, R8, R7, RZ ;  /* 0x0000000708077210 */ /* 0x000fc60007f5e0ff */
[----:B------:R-:W-:Y:S02]  /*2530*/  IMAD.X R9, R6, 0x1, R9, P0 ;  /* 0x0000000106097824 */ /* 0x000fe400000e0609 */
[----:B------:R-:W-:-:S03]  /*2540*/  IMAD.HI.U32 R4, R7, 0x800, RZ ;  /* 0x0000080007047827 */ /* 0x000fc600078e00ff */
[----:B------:R-:W-:Y:S01]  /*2550*/  IADD3.X R9, PT, PT, RZ, RZ, R9, P2, P1 ;  /* 0x000000ffff097210 */ /* 0x000fe200017e2409 */
[----:B------:R-:W-:Y:S02]  /*2560*/  IMAD.MOV.U32 R5, RZ, RZ, RZ ;  /* 0x000000ffff057224 */ /* 0x000fe400078e00ff */
[----:B------:R-:W-:-:S04]  /*2570*/  IMAD.WIDE.U32 R4, RZ, R7, R4 ;  /* 0x00000007ff047225 */ /* 0x000fc800078e0004 */
[----:B------:R-:W-:-:S04]  /*2580*/  IMAD.HI.U32 R4, P0, R9, 0x800, R4 ;  /* 0x0000080009047827 */ /* 0x000fc80007800004 */
[----:B------:R-:W-:Y:S01]  /*2590*/  IMAD.X R6, RZ, RZ, RZ, P0 ;  /* 0x000000ffff067224 */ /* 0x000fe200000e06ff */
[----:B------:R-:W-:-:S05]  /*25a0*/  IADD3 R7, P1, PT, RZ, R4, RZ ;  /* 0x00000004ff077210 */ /* 0x000fca0007f3e0ff */
[----:B------:R-:W-:-:S04]  /*25b0*/  IMAD.WIDE.U32 R4, R7, UR6, RZ ;  /* 0x0000000607047c25 */ /* 0x000fc8000f8e00ff */
[----:B------:R-:W-:Y:S01]  /*25c0*/  IMAD.X R6, RZ, RZ, R6, P1 ;  /* 0x000000ffff067224 */ /* 0x000fe200008e0606 */
[----:B------:R-:W-:Y:S01]  /*25d0*/  IADD3 R11, P1, PT, -R4, 0x800, RZ ;  /* 0x00000800040b7810 */ /* 0x000fe20007f3e1ff */
[----:B------:R-:W-:-:S03]  /*25e0*/  IMAD R5, R7, UR7, R5 ;  /* 0x0000000707057c24 */ /* 0x000fc6000f8e0205 */
[C---:B------:R-:W-:Y:S01]  /*25f0*/  ISETP.GE.U32.AND P0, PT, R11.reuse, UR6, PT ;  /* 0x000000060b007c0c */ /* 0x040fe2000bf06070 */
[----:B------:R-:W-:Y:S01]  /*2600*/  IMAD R5, R6, UR6, R5 ;  /* 0x0000000606057c24 */ /* 0x000fe2000f8e0205 */
[----:B------:R-:W-:-:S03]  /*2610*/  IADD3 R8, P2, PT, R11, -UR6, RZ ;  /* 0x800000060b087c10 */ /* 0x000fc6000ff5e0ff */
[----:B------:R-:W-:Y:S01]  /*2620*/  IMAD.X R13, RZ, RZ, ~R5, P1 ;  /* 0x000000ffff0d7224 */ /* 0x000fe200008e0e05 */
[----:B------:R-:W-:-:S04]  /*2630*/  IADD3 R4, P1, PT, R7, 0x1, RZ ;  /* 0x0000000107047810 */ /* 0x000fc80007f3e0ff */
[C---:B------:R-:W-:Y:S01]  /*2640*/  ISETP.GE.U32.AND.EX P0, PT, R13.reuse, UR7, PT, P0 ;  /* 0x000000070d007c0c */ /* 0x040fe2000bf06100 */
[----:B------:R-:W-:Y:S01]  /*2650*/  IMAD.X R9, RZ, RZ, R6, P1 ;  /* 0x000000ffff097224 */ /* 0x000fe200008e0606 */
[----:B------:R-:W-:Y:S02]  /*2660*/  IADD3.X R10, PT, PT, R13, ~UR7, RZ, P2, !PT ;  /* 0x800000070d0a7c10 */ /* 0x000fe400097fe4ff */
[----:B------:R-:W-:Y:S02]  /*2670*/  SEL R8, R8, R11, P0 ;  /* 0x0000000b08087207 */ /* 0x000fe40000000000 */
[----:B------:R-:W-:Y:S02]  /*2680*/  SEL R5, R4, R7, P0 ;  /* 0x0000000704057207 */ /* 0x000fe40000000000 */
[----:B------:R-:W-:Y:S02]  /*2690*/  SEL R7, R10, R13, P0 ;  /* 0x0000000d0a077207 */ /* 0x000fe40000000000 */
[----:B------:R-:W-:-:S02]  /*26a0*/  SEL R4, R9, R6, P0 ;  /* 0x0000000609047207 */ /* 0x000fc40000000000 */
[----:B------:R-:W-:Y:S02]  /*26b0*/  ISETP.GE.U32.AND P0, PT, R8, UR6, PT ;  /* 0x0000000608007c0c */ /* 0x000fe4000bf06070 */
[----:B------:R-:W-:Y:S02]  /*26c0*/  IADD3 R6, P2, PT, R5, 0x1, RZ ;  /* 0x0000000105067810 */ /* 0x000fe40007f5e0ff */
[----:B------:R-:W-:Y:S02]  /*26d0*/  ISETP.GE.U32.AND.EX P0, PT, R7, UR7, PT, P0 ;  /* 0x0000000707007c0c */ /* 0x000fe4000bf06100 */
[----:B------:R-:W-:Y:S01]  /*26e0*/  ISETP.NE.U32.AND P1, PT, RZ, UR6, PT ;  /* 0x00000006ff007c0c */ /* 0x000fe2000bf25070 */
[----:B------:R-:W-:Y:S01]  /*26f0*/  IMAD.X R7, RZ, RZ, R4, P2 ;  /* 0x000000ffff077224 */ /* 0x000fe200010e0604 */
[----:B------:R-:W-:Y:S01]  /*2700*/  SEL R6, R6, R5, P0 ;  /* 0x0000000506067207 */ /* 0x000fe20000000000 */
[----:B------:R-:W-:Y:S01]  /*2710*/  IMAD.MOV.U32 R5, RZ, RZ, 0x0 ;  /* 0x00000000ff057424 */ /* 0x000fe200078e00ff */
[----:B------:R-:W-:-:S02]  /*2720*/  ISETP.NE.AND.EX P1, PT, RZ, UR7, PT, P1 ;  /* 0x00000007ff007c0c */ /* 0x000fc4000bf25310 */
[----:B------:R-:W-:Y:S01]  /*2730*/  SEL R7, R7, R4, P0 ;  /* 0x0000000407077207 */ /* 0x000fe20000000000 */
[----:B------:R-:W-:Y:S01]  /*2740*/  IMAD.MOV.U32 R4, RZ, RZ, R2 ;  /* 0x000000ffff047224 */ /* 0x000fe200078e0002 */
[----:B------:R-:W-:Y:S02]  /*2750*/  SEL R6, R6, 0xffffffff, P1 ;  /* 0xffffffff06067807 */ /* 0x000fe40000800000 */
[----:B------:R-:W-:Y:S01]  /*2760*/  SEL R7, R7, 0xffffffff, P1 ;  /* 0xffffffff07077807 */ /* 0x000fe20000800000 */
[----:B------:R-:W-:Y:S06]  /*2770*/  RET.REL.NODEC R4 `(_Z27scatter_kernel_TMA_pipelineILi16ELh2EEvPKj4descPKiiPjS2_) ;  /* 0xffffffd804207950 */ /* 0x000fec0003c3ffff */
.L_x_133:
        /* <DEDUP_REMOVED lines=16> */
.L_x_138:


//--------------------- .nv.shared._ZN3cub18CUB_300001_SM_10006detail8for_each13static_kernelINS2_12policy_hub_t12policy_500_tElN6thrust24THRUST_300001_SM_1000_NS8cuda_cub13__swap_ranges6swap_fIPjNS7_16reverse_iteratorISB_EEEEEEvT0_T1_ --------------------------
	.section	.nv.shared._ZN3cub18CUB_300001_SM_10006detail8for_each13static_kernelINS2_12policy_hub_t12policy_500_tElN6thrust24THRUST_300001_SM_1000_NS8cuda_cub13__swap_ranges6swap_fIPjNS7_16reverse_iteratorISB_EEEEEEvT0_T1_,"aw",@nobits
	.sectionflags	@""
	.align	16
	.zero		1024


//--------------------- .nv.shared.reserved.0     --------------------------
	.section	.nv.shared.reserved.0,"aw",@nobits
	.weak		__nv_reservedSMEM_offset_0_alias
	.size		__nv_reservedSMEM_offset_0_alias, 0, 64
	.other		__nv_reservedSMEM_offset_0_alias,@"STO_CUDA_RESERVED_SHARED STV_DEFAULT"
__nv_reservedSMEM_offset_0_alias:
	.zero		0
	.zero		64


//--------------------- .nv.global                --------------------------
	.section	.nv.global,"aw",@nobits
.nv.global:
	.type		_ZN34_INTERNAL_c2f870b3_4_k_cu_61f1665c6thrust24THRUST_300001_SM_1000_NS12placeholders2_8E,@object
	.size		_ZN34_INTERNAL_c2f870b3_4_k_cu_61f1665c6thrust24THRUST_300001_SM_1000_NS12placeholders2_8E,(_ZN34_INTERNAL_c2f870b3_4_k_cu_61f1665c4cuda3std3__436_GLOBAL__N__c2f870b3_4_k_cu_61f1665c6ignoreE - _ZN34_INTERNAL_c2f870b3_4_k_cu_61f1665c6thrust24THRUST_300001_SM_1000_NS12placeholders2_8E)
_ZN34_INTERNAL_c2f870b3_4_k_cu_61f1665c6thrust24THRUST_300001_SM_1000_NS12placeholders2_8E:
	.zero		1
	.type		_ZN34_INTERNAL_c2f870b3_4_k_cu_61f1665c4cuda3std3__436_GLOBAL__N__c2f870b3_4_k_cu_61f1665c6ignoreE,@object
	.size		_ZN34_INTERNAL_c2f870b3_4_k_cu_61f1665c4cuda3std3__436_GLOBAL__N__c2f870b3_4_k_cu_61f1665c6ignoreE,(_ZN34_INTERNAL_c2f870b3_4_k_cu_61f1665c4cuda3std6ranges3__45__cpo4dataE - _ZN34_INTERNAL_c2f870b3_4_k_cu_61f1665c4cuda3std3__436_GLOBAL__N__c2f870b3_4_k_cu_61f1665c6ignoreE)
_ZN34_INTERNAL_c2f870b3_4_k_cu_61f1665c4cuda3std3__436_GLOBAL__N__c2f870b3_4_k_cu_61f1665c6ignoreE:
	.zero		1
	.type		_ZN34_INTERNAL_c2f870b3_4_k_cu_61f1665c4cuda3std6ranges3__45__cpo4dataE,@object
	.size		_ZN34_INTERNAL_c2f870b3_4_k_cu_61f1665c4cuda3std6ranges3__45__cpo4dataE,(_ZN34_INTERNAL_c2f870b3_4_k_cu_61f1665c6thrust24THRUST_300001_SM_1000_NS6system3cpp3parE - _ZN34_INTERNAL_c2f870b3_4_k_cu_61f1665c4cuda3std6ranges3__45__cpo4dataE)
_ZN34_INTERNAL_c2f870b3_4_k_cu_61f1665c4cuda3std6ranges3__45__cpo4dataE:
	.zero		1
	.type		_ZN34_INTERNAL_c2f870b3_4_k_cu_61f1665c6thrust24THRUST_300001_SM_1000_NS6system3cpp3parE,@object
	.size		_ZN34_INTERNAL_c2f870b3_4_k_cu_61f1665c6thrust24THRUST_300001_SM_1000_NS6system3cpp3parE,(_ZN34_INTERNAL_c2f870b3_4_k_cu_61f1665c4cuda3std3__45__cpo5beginE - _ZN34_INTERNAL_c2f870b3_4_k_cu_61f1665c6thrust24THRUST_300001_SM_1000_NS6system3cpp3parE)
_ZN34_INTERNAL_c2f870b3_4_k_cu_61f1665c6thrust24THRUST_300001_SM_1000_NS6system3cpp3parE:
	.zero		1
	.type		_ZN34_INTERNAL_c2f870b3_4_k_cu_61f1665c4cuda3std3__45__cpo5beginE,@object
	.size		_ZN34_INTERNAL_c2f870b3_4_k_cu_61f1665c4cuda3std3__45__cpo5beginE,(_ZN34_INTERNAL_c2f870b3_4_k_cu_61f1665c4cuda3std6ranges3__45__cpo5beginE - _ZN34_INTERNAL_c2f870b3_4_k_cu_61f1665c4cuda3std3__45__cpo5beginE)
_ZN34_INTERNAL_c2f870b3_4_k_cu_61f1665c4cuda3std3__45__cpo5beginE:
	.zero		1
	.type		_ZN34_INTERNAL_c2f870b3_4_k_cu_61f1665c4cuda3std6ranges3__45__cpo5beginE,@object
	.size		_ZN34_INTERNAL_c2f870b3_4_k_cu_61f1665c4cuda3std6ranges3__45__cpo5beginE,(_ZN34_INTERNAL_c2f870b3_4_k_cu_61f1665c6thrust24THRUST_300001_SM_1000_NS6deviceE - _ZN34_INTERNAL_c2f870b3_4_k_cu_61f1665c4cuda3std6ranges3__45__cpo5beginE)
_ZN34_INTERNAL_c2f870b3_4_k_cu_61f1665c4cuda3std6ranges3__45__cpo5beginE:
	.zero		1
	.type		_ZN34_INTERNAL_c2f870b3_4_k_cu_61f1665c6thrust24THRUST_300001_SM_1000_NS6deviceE,@object
	.size		_ZN34_INTERNAL_c2f870b3_4_k_cu_61f1665c6thrust24THRUST_300001_SM_1000_NS6deviceE,(_ZN34_INTERNAL_c2f870b3_4_k_cu_61f1665c4cuda3std3__47nulloptE - _ZN34_INTERNAL_c2f870b3_4_k_cu_61f1665c6thrust24THRUST_300001_SM_1000_NS6deviceE)
_ZN34_INTERNAL_c2f870b3_4_k_cu_61f1665c6thrust24THRUST_300001_SM_1000_NS6deviceE:
	.zero		1
	.type		_ZN34_INTERNAL_c2f870b3_4_k_cu_61f1665c4cuda3std3__47nulloptE,@object
	.size		_ZN34_INTERNAL_c2f870b3_4_k_cu_61f1665c4cuda3std3__47nulloptE,(_ZN34_INTERNAL_c2f870b3_4_k_cu_61f1665c4cuda3std6ranges3__45__cpo8distanceE - _ZN34_INTERNAL_c2f870b3_4_k_cu_61f1665c4cuda3std3__47nulloptE)
_ZN34_INTERNAL_c2f870b3_4_k_cu_61f1665c4cuda3std3__47nulloptE:
	.zero		1
	.type		_ZN34_INTERNAL_c2f870b3_4_k_cu_61f1665c4cuda3std6ranges3__45__cpo8distanceE,@object
	.size		_ZN34_INTERNAL_c2f870b3_4_k_cu_61f1665c4cuda3std6ranges3__45__cpo8distanceE,(_ZN34_INTERNAL_c2f870b3_4_k_cu_61f1665c6thrust24THRUST_300001_SM_1000_NS12placeholders2_4E - _ZN34_INTERNAL_c2f870b3_4_k_cu_61f1665c4cuda3std6ranges3__45__cpo8distanceE)
_ZN34_INTERNAL_c2f870b3_4_k_cu_61f1665c4cuda3std6ranges3__45__cpo8distanceE:
	.zero		1
	.type		_ZN34_INTERNAL_c2f870b3_4_k_cu_61f1665c6thrust24THRUST_300001_SM_1000_NS12placeholders2_4E,@object
	.size		_ZN34_INTERNAL_c2f870b3_4_k_cu_61f1665c6thrust24THRUST_300001_SM_1000_NS12placeholders2_4E,(_ZN34_INTERNAL_c2f870b3_4_k_cu_61f1665c4cuda3std3__45__cpo6rbeginE - _ZN34_INTERNAL_c2f870b3_4_k_cu_61f1665c6thrust24THRUST_300001_SM_1000_NS12placeholders2_4E)
_ZN34_INTERNAL_c2f870b3_4_k_cu_61f1665c6thrust24THRUST_300001_SM_1000_NS12placeholders2_4E:
	.zero		1
	.type		_ZN34_INTERNAL_c2f870b3_4_k_cu_61f1665c4cuda3std3__45__cpo6rbeginE,@object
	.size		_ZN34_INTERNAL_c2f870b3_4_k_cu_61f1665c4cuda3std3__45__cpo6rbeginE,(_ZN34_INTERNAL_c2f870b3_4_k_cu_61f1665c4cuda3std6ranges3__45__cpo7advanceE - _ZN34_INTERNAL_c2f870b3_4_k_cu_61f1665c4cuda3std3__45__cpo6rbeginE)
_ZN34_INTERNAL_c2f870b3_4_k_cu_61f1665c4cuda3std3__45__cpo6rbeginE:
	.zero		1
	.type		_ZN34_INTERNAL_c2f870b3_4_k_cu_61f1665c4cuda3std6ranges3__45__cpo7advanceE,@object
	.size		_ZN34_INTERNAL_c2f870b3_4_k_cu_61f1665c4cuda3std6ranges3__45__cpo7advanceE,(_ZN34_INTERNAL_c2f870b3_4_k_cu_61f1665c6thrust24THRUST_300001_SM_1000_NS12placeholders3_10E - _ZN34_INTERNAL_c2f870b3_4_k_cu_61f1665c4cuda3std6ranges3__45__cpo7advanceE)
_ZN34_INTERNAL_c2f870b3_4_k_cu_61f1665c4cuda3std6ranges3__45__cpo7advanceE:
	.zero		1
	.type		_ZN34_INTERNAL_c2f870b3_4_k_cu_61f1665c6thrust24THRUST_300001_SM_1000_NS12placeholders3_10E,@object
	.size		_ZN34_INTERNAL_c2f870b3_4_k_cu_61f1665c6thrust24THRUST_300001_SM_1000_NS12placeholders3_10E,(_ZN34_INTERNAL_c2f870b3_4_k_cu_61f1665c4cuda3std3__48in_placeE - _ZN34_INTERNAL_c2f870b3_4_k_cu_61f1665c6thrust24THRUST_300001_SM_1000_NS12placeholders3_10E)
_ZN34_INTERNAL_c2f870b3_4_k_cu_61f1665c6thrust24THRUST_300001_SM_1000_NS12placeholders3_10E:
	.zero		1
	.type		_ZN34_INTERNAL_c2f870b3_4_k_cu_61f1665c4cuda3std3__48in_placeE,@object
	.size		_ZN34_INTERNAL_c2f870b3_4_k_cu_61f1665c4cuda3std3__48in_placeE,(_ZN34_INTERNAL_c2f870b3_4_k_cu_61f1665c4cuda3std6ranges3__45__cpo4sizeE - _ZN34_INTERNAL_c2f870b3_4_k_cu_61f1665c4cuda3std3__48in_placeE)
_ZN34_INTERNAL_c2f870b3_4_k_cu_61f1665c4cuda3std3__48in_placeE:
	.zero		1
	.type		_ZN34_INTERNAL_c2f870b3_4_k_cu_61f1665c4cuda3std6ranges3__45__cpo4sizeE,@object
	.size		_ZN34_INTERNAL_c2f870b3_4_k_cu_61f1665c4cuda3std6ranges3__45__cpo4sizeE,(_ZN34_INTERNAL_c2f870b3_4_k_cu_61f1665c6thrust24THRUST_300001_SM_1000_NS12placeholders2_2E - _ZN34_INTERNAL_c2f870b3_4_k_cu_61f1665c4cuda3std6ranges3__45__cpo4sizeE)
_ZN34_INTERNAL_c2f870b3_4_k_cu_61f1665c4cuda3std6ranges3__45__cpo4sizeE:
	.zero		1
	.type		_ZN34_INTERNAL_c2f870b3_4_k_cu_61f1665c6thrust24THRUST_300001_SM_1000_NS12placeholders2_2E,@object
	.size		_ZN34_INTERNAL_c2f870b3_4_k_cu_61f1665c6thrust24THRUST_300001_SM_1000_NS12placeholders2_2E,(_ZN34_INTERNAL_c2f870b3_4_k_cu_61f1665c4cuda3std3__45__cpo6cbeginE - _ZN34_INTERNAL_c2f870b3_4_k_cu_61f1665c6thrust24THRUST_300001_SM_1000_NS12placeholders2_2E)
_ZN34_INTERNAL_c2f870b3_4_k_cu_61f1665c6thrust24THRUST_300001_SM_1000_NS12placeholders2_2E:
	.zero		1
	.type		_ZN34_INTERNAL_c2f870b3_4_k_cu_61f1665c4cuda3std3__45__cpo6cbeginE,@object
	.size		_ZN34_INTERNAL_c2f870b3_4_k_cu_61f1665c4cuda3std3__45__cpo6cbeginE,(_ZN34_INTERNAL_c2f870b3_4_k_cu_61f1665c4cuda3std6ranges3__45__cpo6cbeginE - _ZN34_INTERNAL_c2f870b3_4_k_cu_61f1665c4cuda3std3__45__cpo6cbeginE)
_ZN34_INTERNAL_c2f870b3_4_k_cu_61f1665c4cuda3std3__45__cpo6cbeginE:
	.zero		1
	.type		_ZN34_INTERNAL_c2f870b3_4_k_cu_61f1665c4cuda3std6ranges3__45__cpo6cbeginE,@object
	.size		_ZN34_INTERNAL_c2f870b3_4_k_cu_61f1665c4cuda3std6ranges3__45__cpo6cbeginE,(_ZN34_INTERNAL_c2f870b3_4_k_cu_61f1665c6thrust24THRUST_300001_SM_1000_NS12placeholders2_6E - _ZN34_INTERNAL_c2f870b3_4_k_cu_61f1665c4cuda3std6ranges3__45__cpo6cbeginE)
_ZN34_INTERNAL_c2f870b3_4_k_cu_61f1665c4cuda3std6ranges3__45__cpo6cbeginE:
	.zero		1
	.type		_ZN34_INTERNAL_c2f870b3_4_k_cu_61f1665c6thrust24THRUST_300001_SM_1000_NS12placeholders2_6E,@object
	.size		_ZN34_INTERNAL_c2f870b3_4_k_cu_61f1665c6thrust24THRUST_300001_SM_1000_NS12placeholders2_6E,(_ZN34_INTERNAL_c2f870b3_4_k_cu_61f1665c4cuda3std3__45__cpo7crbeginE - _ZN34_INTERNAL_c2f870b3_4_k_cu_61f1665c6thrust24THRUST_300001_SM_1000_NS12placeholders2_6E)
_ZN34_INTERNAL_c2f870b3_4_k_cu_61f1665c6thrust24THRUST_300001_SM_1000_NS12placeholders2_6E:
	.zero		1
	.type		_ZN34_INTERNAL_c2f870b3_4_k_cu_61f1665c4cuda3std3__45__cpo7crbeginE,@object
	.size		_ZN34_INTERNAL_c2f870b3_4_k_cu_61f1665c4cuda3std3__45__cpo7crbeginE,(_ZN34_INTERNAL_c2f870b3_4_k_cu_61f1665c4cuda3std6ranges3__45__cpo4nextE - _ZN34_INTERNAL_c2f870b3_4_k_cu_61f1665c4cuda3std3__45__cpo7crbeginE)
_ZN34_INTERNAL_c2f870b3_4_k_cu_61f1665c4cuda3std3__45__cpo7crbeginE:
	.zero		1
	.type		_ZN34_INTERNAL_c2f870b3_4_k_cu_61f1665c4cuda3std6ranges3__45__cpo4nextE,@object
	.size		_ZN34_INTERNAL_c2f870b3_4_k_cu_61f1665c4cuda3std6ranges3__45__cpo4nextE,(_ZN34_INTERNAL_c2f870b3_4_k_cu_61f1665c4cuda3std6ranges3__45__cpo4swapE - _ZN34_INTERNAL_c2f870b3_4_k_cu_61f1665c4cuda3std6ranges3__45__cpo4nextE)
_ZN34_INTERNAL_c2f870b3_4_k_cu_61f1665c4cuda3std6ranges3__45__cpo4nextE:
	.zero		1
	.type		_ZN34_INTERNAL_c2f870b3_4_k_cu_61f1665c4cuda3std6ranges3__45__cpo4swapE,@object
	.size		_ZN34_INTERNAL_c2f870b3_4_k_cu_61f1665c4cuda3std6ranges3__45__cpo4swapE,(_ZN34_INTERNAL_c2f870b3_4_k_cu_61f1665c6thrust24THRUST_300001_SM_1000_NS8cuda_cub10par_nosyncE - _ZN34_INTERNAL_c2f870b3_4_k_cu_61f1665c4cuda3std6ranges3__45__cpo4swapE)
_ZN34_INTERNAL_c2f870b3_4_k_cu_61f1665c4cuda3std6ranges3__45__cpo4swapE:
	.zero		1
	.type		_ZN34_INTERNAL_c2f870b3_4_k_cu_61f1665c6thrust24THRUST_300001_SM_1000_NS8cuda_cub10par_nosyncE,@object
	.size		_ZN34_INTERNAL_c2f870b3_4_k_cu_61f1665c6thrust24THRUST_300001_SM_1000_NS8cuda_cub10par_nosyncE,(_ZN34_INTERNAL_c2f870b3_4_k_cu_61f1665c6thrust24THRUST_300001_SM_1000_NS3seqE - _ZN34_INTERNAL_c2f870b3_4_k_cu_61f1665c6thrust24THRUST_300001_SM_1000_NS8cuda_cub10par_nosyncE)
_ZN34_INTERNAL_c2f870b3_4_k_cu_61f1665c6thrust24THRUST_300001_SM_1000_NS8cuda_cub10par_nosyncE:
	.zero		1
	.type		_ZN34_INTERNAL_c2f870b3_4_k_cu_61f1665c6thrust24THRUST_300001_SM_1000_NS3seqE,@object
	.size		_ZN34_INTERNAL_c2f870b3_4_k_cu_61f1665c6thrust24THRUST_300001_SM_1000_NS3seqE,(_ZN34_INTERNAL_c2f870b3_4_k_cu_61f1665c4cuda3std3__420unreachable_sentinelE - _ZN34_INTERNAL_c2f870b3_4_k_cu_61f1665c6thrust24THRUST_300001_SM_1000_NS3seqE)
_ZN34_INTERNAL_c2f870b3_4_k_cu_61f1665c6thrust24THRUST_300001_SM_1000_NS3seqE:
	.zero		1
	.type		_ZN34_INTERNAL_c2f870b3_4_k_cu_61f1665c4cuda3std3__420unreachable_sentinelE,@object
	.size		_ZN34_INTERNAL_c2f870b3_4_k_cu_61f1665c4cuda3std3__420unreachable_sentinelE,(_ZN34_INTERNAL_c2f870b3_4_k_cu_61f1665c4cuda3std6ranges3__45__cpo5ssizeE - _ZN34_INTERNAL_c2f870b3_4_k_cu_61f1665c4cuda3std3__420unreachable_sentinelE)
_ZN34_INTERNAL_c2f870b3_4_k_cu_61f1665c4cuda3std3__420unreachable_sentinelE:
	.zero		1
	.type		_ZN34_INTERNAL_c2f870b3_4_k_cu_61f1665c4cuda3std6ranges3__45__cpo5ssizeE,@object
	.size		_ZN34_INTERNAL_c2f870b3_4_k_cu_61f1665c4cuda3std6ranges3__45__cpo5ssizeE,(_ZN34_INTERNAL_c2f870b3_4_k_cu_61f1665c6thrust24THRUST_300001_SM_1000_NS12placeholders2_3E - _ZN34_INTERNAL_c2f870b3_4_k_cu_61f1665c4cuda3std6ranges3__45__cpo5ssizeE)
_ZN34_INTERNAL_c2f870b3_4_k_cu_61f1665c4cuda3std6ranges3__45__cpo5ssizeE:
	.zero		1
	.type		_ZN34_INTERNAL_c2f870b3_4_k_cu_61f1665c6thrust24THRUST_300001_SM_1000_NS12placeholders2_3E,@object
	.size		_ZN34_INTERNAL_c2f870b3_4_k_cu_61f1665c6thrust24THRUST_300001_SM_1000_NS12placeholders2_3E,(_ZN34_INTERNAL_c2f870b3_4_k_cu_61f1665c4cuda3std3__45__cpo4cendE - _ZN34_INTERNAL_c2f870b3_4_k_cu_61f1665c6thrust24THRUST_300001_SM_1000_NS12placeholders2_3E)
_ZN34_INTERNAL_c2f870b3_4_k_cu_61f1665c6thrust24THRUST_300001_SM_1000_NS12placeholders2_3E:
	.zero		1
	.type		_ZN34_INTERNAL_c2f870b3_4_k_cu_61f1665c4cuda3std3__45__cpo4cendE,@object
	.size		_ZN34_INTERNAL_c2f870b3_4_k_cu_61f1665c4cuda3std3__45__cpo4cendE,(_ZN34_INTERNAL_c2f870b3_4_k_cu_61f1665c4cuda3std6ranges3__45__cpo4cendE - _ZN34_INTERNAL_c2f870b3_4_k_cu_61f1665c4cuda3std3__45__cpo4cendE)
_ZN34_INTERNAL_c2f870b3_4_k_cu_61f1665c4cuda3std3__45__cpo4cendE:
	.zero		1
	.type		_ZN34_INTERNAL_c2f870b3_4_k_cu_61f1665c4cuda3std6ranges3__45__cpo4cendE,@object
	.size		_ZN34_INTERNAL_c2f870b3_4_k_cu_61f1665c4cuda3std6ranges3__45__cpo4cendE,(_ZN34_INTERNAL_c2f870b3_4_k_cu_61f1665c6thrust24THRUST_300001_SM_1000_NS12placeholders2_7E - _ZN34_INTERNAL_c2f870b3_4_k_cu_61f1665c4cuda3std6ranges3__45__cpo4cendE)
_ZN34_INTERNAL_c2f870b3_4_k_cu_61f1665c4cuda3std6ranges3__45__cpo4cendE:
	.zero		1
	.type		_ZN34_INTERNAL_c2f870b3_4_k_cu_61f1665c6thrust24THRUST_300001_SM_1000_NS12placeholders2_7E,@object
	.size		_ZN34_INTERNAL_c2f870b3_4_k_cu_61f1665c6thrust24THRUST_300001_SM_1000_NS12placeholders2_7E,(_ZN34_INTERNAL_c2f870b3_4_k_cu_61f1665c4cuda3std3__45__cpo5crendE - _ZN34_INTERNAL_c2f870b3_4_k_cu_61f1665c6thrust24THRUST_300001_SM_1000_NS12placeholders2_7E)
_ZN34_INTERNAL_c2f870b3_4_k_cu_61f1665c6thrust24THRUST_300001_SM_1000_NS12placeholders2_7E:
	.zero		1
	.type		_ZN34_INTERNAL_c2f870b3_4_k_cu_61f1665c4cuda3std3__45__cpo5crendE,@object
	.size		_ZN34_INTERNAL_c2f870b3_4_k_cu_61f1665c4cuda3std3__45__cpo5crendE,(_ZN34_INTERNAL_c2f870b3_4_k_cu_61f1665c4cuda3std6ranges3__45__cpo4prevE - _ZN34_INTERNAL_c2f870b3_4_k_cu_61f1665c4cuda3std3__45__cpo5crendE)
_ZN34_INTERNAL_c2f870b3_4_k_cu_61f1665c4cuda3std3__45__cpo5crendE:
	.zero		1
	.type		_ZN34_INTERNAL_c2f870b3_4_k_cu_61f1665c4cuda3std6ranges3__45__cpo4prevE,@object
	.size		_ZN34_INTERNAL_c2f870b3_4_k_cu_61f1665c4cuda3std6ranges3__45__cpo4prevE,(_ZN34_INTERNAL_c2f870b3_4_k_cu_61f1665c4cuda3std6ranges3__45__cpo9iter_moveE - _ZN34_INTERNAL_c2f870b3_4_k_cu_61f1665c4cuda3std6ranges3__45__cpo4prevE)
_ZN34_INTERNAL_c2f870b3_4_k_cu_61f1665c4cuda3std6ranges3__45__cpo4prevE:
	.zero		1
	.type		_ZN34_INTERNAL_c2f870b3_4_k_cu_61f1665c4cuda3std6ranges3__45__cpo9iter_moveE,@object
	.size		_ZN34_INTERNAL_c2f870b3_4_k_cu_61f1665c4cuda3std6ranges3__45__cpo9iter_moveE,(_ZN34_INTERNAL_c2f870b3_4_k_cu_61f1665c6thrust24THRUST_300001_SM_1000_NS6system6detail10sequential3seqE - _ZN34_INTERNAL_c2f870b3_4_k_cu_61f1665c4cuda3std6ranges3__45__cpo9iter_moveE)
_ZN34_INTERNAL_c2f870b3_4_k_cu_61f1665c4cuda3std6ranges3__45__cpo9iter_moveE:
	.zero		1
	.type		_ZN34_INTERNAL_c2f870b3_4_k_cu_61f1665c6thrust24THRUST_300001_SM_1000_NS6system6detail10sequential3seqE,@object
	.size		_ZN34_INTERNAL_c2f870b3_4_k_cu_61f1665c6thrust24THRUST_300001_SM_1000_NS6system6detail10sequential3seqE,(_ZN34_INTERNAL_c2f870b3_4_k_cu_61f1665c6thrust24THRUST_300001_SM_1000_NS12placeholders2_9E - _ZN34_INTERNAL_c2f870b3_4_k_cu_61f1665c6thrust24THRUST_300001_SM_1000_NS6system6detail10sequential3seqE)
_ZN34_INTERNAL_c2f870b3_4_k_cu_61f1665c6thrust24THRUST_300001_SM_1000_NS6system6detail10sequential3seqE:
	.zero		1
	.type		_ZN34_INTERNAL_c2f870b3_4_k_cu_61f1665c6thrust24THRUST_300001_SM_1000_NS12placeholders2_9E,@object
	.size		_ZN34_INTERNAL_c2f870b3_4_k_cu_61f1665c6thrust24THRUST_300001_SM_1000_NS12placeholders2_9E,(_ZN34_INTERNAL_c2f870b3_4_k_cu_61f1665c4cuda3std3__419piecewise_constructE - _ZN34_INTERNAL_c2f870b3_4_k_cu_61f1665c6thrust24THRUST_300001_SM_1000_NS12placeholders2_9E)
_ZN34_INTERNAL_c2f870b3_4_k_cu_61f1665c6thrust24THRUST_300001_SM_1000_NS12placeholders2_9E:
	.zero		1
	.type		_ZN34_INTERNAL_c2f870b3_4_k_cu_61f1665c4cuda3std3__419piecewise_constructE,@object
	.size		_ZN34_INTERNAL_c2f870b3_4_k_cu_61f1665c4cuda3std3__419piecewise_constructE,(_ZN34_INTERNAL_c2f870b3_4_k_cu_61f1665c4cuda3std6ranges3__45__cpo5cdataE - _ZN34_INTERNAL_c2f870b3_4_k_cu_61f1665c4cuda3std3__419piecewise_constructE)
_ZN34_INTERNAL_c2f870b3_4_k_cu_61f1665c4cuda3std3__419piecewise_constructE:
	.zero		1
	.type		_ZN34_INTERNAL_c2f870b3_4_k_cu_61f1665c4cuda3std6ranges3__45__cpo5cdataE,@object
	.size		_ZN34_INTERNAL_c2f870b3_4_k_cu_61f1665c4cuda3std6ranges3__45__cpo5cdataE,(_ZN34_INTERNAL_c2f870b3_4_k_cu_61f1665c6thrust24THRUST_300001_SM_1000_NS12placeholders2_1E - _ZN34_INTERNAL_c2f870b3_4_k_cu_61f1665c4cuda3std6ranges3__45__cpo5cdataE)
_ZN34_INTERNAL_c2f870b3_4_k_cu_61f1665c4cuda3std6ranges3__45__cpo5cdataE:
	.zero		1
	.type		_ZN34_INTERNAL_c2f870b3_4_k_cu_61f1665c6thrust24THRUST_300001_SM_1000_NS12placeholders2_1E,@object
	.size		_ZN34_INTERNAL_c2f870b3_4_k_cu_61f1665c6thrust24THRUST_300001_SM_1000_NS12placeholders2_1E,(_ZN34_INTERNAL_c2f870b3_4_k_cu_61f1665c4cuda3std3__45__cpo3endE - _ZN34_INTERNAL_c2f870b3_4_k_cu_61f1665c6thrust24THRUST_300001_SM_1000_NS12placeholders2_1E)
_ZN34_INTERNAL_c2f870b3_4_k_cu_61f1665c6thrust24THRUST_300001_SM_1000_NS12placeholders2_1E:
	.zero		1
	.type		_ZN34_INTERNAL_c2f870b3_4_k_cu_61f1665c4cuda3std3__45__cpo3endE,@object
	.size		_ZN34_INTERNAL_c2f870b3_4_k_cu_61f1665c4cuda3std3__45__cpo3endE,(_ZN34_INTERNAL_c2f870b3_4_k_cu_61f1665c4cuda3std6ranges3__45__cpo3endE - _ZN34_INTERNAL_c2f870b3_4_k_cu_61f1665c4cuda3std3__45__cpo3endE)
_ZN34_INTERNAL_c2f870b3_4_k_cu_61f1665c4cuda3std3__45__cpo3endE:
	.zero		1
	.type		_ZN34_INTERNAL_c2f870b3_4_k_cu_61f1665c4cuda3std6ranges3__45__cpo3endE,@object
	.size		_ZN34_INTERNAL_c2f870b3_4_k_cu_61f1665c4cuda3std6ranges3__45__cpo3endE,(_ZN34_INTERNAL_c2f870b3_4_k_cu_61f1665c6thrust24THRUST_300001_SM_1000_NS12placeholders2_5E - _ZN34_INTERNAL_c2f870b3_4_k_cu_61f1665c4cuda3std6ranges3__45__cpo3endE)
_ZN34_INTERNAL_c2f870b3_4_k_cu_61f1665c4cuda3std6ranges3__45__cpo3endE:
	.zero		1
	.type		_ZN34_INTERNAL_c2f870b3_4_k_cu_61f1665c6thrust24THRUST_300001_SM_1000_NS12placeholders2_5E,@object
	.size		_ZN34_INTERNAL_c2f870b3_4_k_cu_61f1665c6thrust24THRUST_300001_SM_1000_NS12placeholders2_5E,(_ZN34_INTERNAL_c2f870b3_4_k_cu_61f1665c4cuda3std3__45__cpo4rendE - _ZN34_INTERNAL_c2f870b3_4_k_cu_61f1665c6thrust24THRUST_300001_SM_1000_NS12placeholders2_5E)
_ZN34_INTERNAL_c2f870b3_4_k_cu_61f1665c6thrust24THRUST_300001_SM_1000_NS12placeholders2_5E:
	.zero		1
	.type		_ZN34_INTERNAL_c2f870b3_4_k_cu_61f1665c4cuda3std3__45__cpo4rendE,@object
	.size		_ZN34_INTERNAL_c2f870b3_4_k_cu_61f1665c4cuda3std3__45__cpo4rendE,(_ZN34_INTERNAL_c2f870b3_4_k_cu_61f1665c4cuda3std6ranges3__45__cpo9iter_swapE - _ZN34_INTERNAL_c2f870b3_4_k_cu_61f1665c4cuda3std3__45__cpo4rendE)
_ZN34_INTERNAL_c2f870b3_4_k_cu_61f1665c4cuda3std3__45__cpo4rendE:
	.zero		1
	.type		_ZN34_INTERNAL_c2f870b3_4_k_cu_61f1665c4cuda3std6ranges3__45__cpo9iter_swapE,@object
	.size		_ZN34_INTERNAL_c2f870b3_4_k_cu_61f1665c4cuda3std6ranges3__45__cpo9iter_swapE,(_ZN34_INTERNAL_c2f870b3_4_k_cu_61f1665c4cuda3std3__48unexpectE - _ZN34_INTERNAL_c2f870b3_4_k_cu_61f1665c4cuda3std6ranges3__45__cpo9iter_swapE)
_ZN34_INTERNAL_c2f870b3_4_k_cu_61f1665c4cuda3std6ranges3__45__cpo9iter_swapE:
	.zero		1
	.type		_ZN34_INTERNAL_c2f870b3_4_k_cu_61f1665c4cuda3std3__48unexpectE,@object
	.size		_ZN34_INTERNAL_c2f870b3_4_k_cu_61f1665c4cuda3std3__48unexpectE,(_ZN34_INTERNAL_c2f870b3_4_k_cu_61f1665c6thrust24THRUST_300001_SM_1000_NS8cuda_cub3parE - _ZN34_INTERNAL_c2f870b3_4_k_cu_61f1665c4cuda3std3__48unexpectE)
_ZN34_INTERNAL_c2f870b3_4_k_cu_61f1665c4cuda3std3__48unexpectE:
	.zero		1
	.type		_ZN34_INTERNAL_c2f870b3_4_k_cu_61f1665c6thrust24THRUST_300001_SM_1000_NS8cuda_cub3parE,@object
	.size		_ZN34_INTERNAL_c2f870b3_4_k_cu_61f1665c6thrust24THRUST_300001_SM_1000_NS8cuda_cub3parE,(.L_29 - _ZN34_INTERNAL_c2f870b3_4_k_cu_61f1665c6thrust24THRUST_300001_SM_1000_NS8cuda_cub3parE)
_ZN34_INTERNAL_c2f870b3_4_k_cu_61f1665c6thrust24THRUST_300001_SM_1000_NS8cuda_cub3parE:
	.zero		1
.L_29:


//--------------------- .nv.shared._ZN3cub18CUB_300001_SM_10006detail8for_each13static_kernelINS2_12policy_hub_t12policy_500_tElN6thrust24THRUST_300001_SM_1000_NS8cuda_cub10__tabulate7functorIPjNS7_6system6detail7generic6detail22compute_sequence_valueIivEElEEEEvT0_T1_ --------------------------
	.section	.nv.shared._ZN3cub18CUB_300001_SM_10006detail8for_each13static_kernelINS2_12policy_hub_t12policy_500_tElN6thrust24THRUST_300001_SM_1000_NS8cuda_cub10__tabulate7functorIPjNS7_6system6detail7generic6detail22compute_sequence_valueIivEElEEEEvT0_T1_,"aw",@nobits
	.sectionflags	@""
	.align	16
	.zero		1024


//--------------------- .nv.shared._ZN3cub18CUB_300001_SM_10006detail11EmptyKernelIvEEvv --------------------------
	.section	.nv.shared._ZN3cub18CUB_300001_SM_10006detail11EmptyKernelIvEEvv,"aw",@nobits
	.sectionflags	@""
	.align	16
	.zero		1024


//--------------------- .nv.shared._Z27scatter_kernel_TMA_pipelineILi1ELh2EEvPKj4descPKiiPjS2_ --------------------------
	.section	.nv.shared._Z27scatter_kernel_TMA_pipelineILi1ELh2EEvPKj4descPKiiPjS2_,"aw",@nobits
	.sectionflags	@""
	.align	16
.nv.shared._Z27scatter_kernel_TMA_pipelineILi1ELh2EEvPKj4descPKiiPjS2_:
	.zero		1072


//--------------------- .nv.shared._Z27scatter_kernel_TMA_pipelineILi2ELh2EEvPKj4descPKiiPjS2_ --------------------------
	.section	.nv.shared._Z27scatter_kernel_TMA_pipelineILi2ELh2EEvPKj4descPKiiPjS2_,"aw",@nobits
	.sectionflags	@""
	.align	16
.nv.shared._Z27scatter_kernel_TMA_pipelineILi2ELh2EEvPKj4descPKiiPjS2_:
	.zero		1072


//--------------------- .nv.shared._Z27scatter_kernel_TMA_pipelineILi4ELh2EEvPKj4descPKiiPjS2_ --------------------------
	.section	.nv.shared._Z27scatter_kernel_TMA_pipelineILi4ELh2EEvPKj4descPKiiPjS2_,"aw",@nobits
	.sectionflags	@""
	.align	16
.nv.shared._Z27scatter_kernel_TMA_pipelineILi4ELh2EEvPKj4descPKiiPjS2_:
	.zero		1072


//--------------------- .nv.shared._Z27scatter_kernel_TMA_pipelineILi8ELh2EEvPKj4descPKiiPjS2_ --------------------------
	.section	.nv.shared._Z27scatter_kernel_TMA_pipelineILi8ELh2EEvPKj4descPKiiPjS2_,"aw",@nobits
	.sectionflags	@""
	.align	16
.nv.shared._Z27scatter_kernel_TMA_pipelineILi8ELh2EEvPKj4descPKiiPjS2_:
	.zero		1072


//--------------------- .nv.shared._Z27scatter_kernel_TMA_pipelineILi16ELh2EEvPKj4descPKiiPjS2_ --------------------------
	.section	.nv.shared._Z27scatter_kernel_TMA_pipelineILi16ELh2EEvPKj4descPKiiPjS2_,"aw",@nobits
	.sectionflags	@""
	.align	16
.nv.shared._Z27scatter_kernel_TMA_pipelineILi16ELh2EEvPKj4descPKiiPjS2_:
	.zero		1072


//--------------------- .nv.constant0._ZN3cub18CUB_300001_SM_10006detail8for_each13static_kernelINS2_12policy_hub_t12policy_500_tElN6thrust24THRUST_300001_SM_1000_NS8cuda_cub13__swap_ranges6swap_fIPjNS7_16reverse_iteratorISB_EEEEEEvT0_T1_ --------------------------
	.section	.nv.constant0._ZN3cub18CUB_300001_SM_10006detail8for_each13static_kernelINS2_12policy_hub_t12policy_500_tElN6thrust24THRUST_300001_SM_1000_NS8cuda_cub13__swap_ranges6swap_fIPjNS7_16reverse_iteratorISB_EEEEEEvT0_T1_,"a",@progbits
	.sectionflags	@""
	.align	4
.nv.constant0._ZN3cub18CUB_300001_SM_10006detail8for_each13static_kernelINS2_12policy_hub_t12policy_500_tElN6thrust24THRUST_300001_SM_1000_NS8cuda_cub13__swap_ranges6swap_fIPjNS7_16reverse_iteratorISB_EEEEEEvT0_T1_:
	.zero		920


//--------------------- .nv.constant0._ZN3cub18CUB_300001_SM_10006detail8for_each13static_kernelINS2_12policy_hub_t12policy_500_tElN6thrust24THRUST_300001_SM_1000_NS8cuda_cub10__tabulate7functorIPjNS7_6system6detail7generic6detail22compute_sequence_valueIivEElEEEEvT0_T1_ --------------------------
	.section	.nv.constant0._ZN3cub18CUB_300001_SM_10006detail8for_each13static_kernelINS2_12policy_hub_t12policy_500_tElN6thrust24THRUST_300001_SM_1000_NS8cuda_cub10__tabulate7functorIPjNS7_6system6detail7generic6detail22compute_sequence_valueIivEElEEEEvT0_T1_,"a",@progbits
	.sectionflags	@""
	.align	4
.nv.constant0._ZN3cub18CUB_300001_SM_10006detail8for_each13static_kernelINS2_12policy_hub_t12policy_500_tElN6thrust24THRUST_300001_SM_1000_NS8cuda_cub10__tabulate7functorIPjNS7_6system6detail7generic6detail22compute_sequence_valueIivEElEEEEvT0_T1_:
	.zero		920


//--------------------- .nv.constant0._ZN3cub18CUB_300001_SM_10006detail11EmptyKernelIvEEvv --------------------------
	.section	.nv.constant0._ZN3cub18CUB_300001_SM_10006detail11EmptyKernelIvEEvv,"a",@progbits
	.sectionflags	@""
	.align	4
.nv.constant0._ZN3cub18CUB_300001_SM_10006detail11EmptyKernelIvEEvv:
	.zero		896


//--------------------- .nv.constant0._Z27scatter_kernel_TMA_pipelineILi1ELh2EEvPKj4descPKiiPjS2_ --------------------------
	.section	.nv.constant0._Z27scatter_kernel_TMA_pipelineILi1ELh2EEvPKj4descPKiiPjS2_,"a",@progbits
	.sectionflags	@""
	.align	4
.nv.constant0._Z27scatter_kernel_TMA_pipelineILi1ELh2EEvPKj4descPKiiPjS2_:
	.zero		960


//--------------------- .nv.constant0._Z27scatter_kernel_TMA_pipelineILi2ELh2EEvPKj4descPKiiPjS2_ --------------------------
	.section	.nv.constant0._Z27scatter_kernel_TMA_pipelineILi2ELh2EEvPKj4descPKiiPjS2_,"a",@progbits
	.sectionflags	@""
	.align	4
.nv.constant0._Z27scatter_kernel_TMA_pipelineILi2ELh2EEvPKj4descPKiiPjS2_:
	.zero		960


//--------------------- .nv.constant0._Z27scatter_kernel_TMA_pipelineILi4ELh2EEvPKj4descPKiiPjS2_ --------------------------
	.section	.nv.constant0._Z27scatter_kernel_TMA_pipelineILi4ELh2EEvPKj4descPKiiPjS2_,"a",@progbits
	.sectionflags	@""
	.align	4
.nv.constant0._Z27scatter_kernel_TMA_pipelineILi4ELh2EEvPKj4descPKiiPjS2_:
	.zero		960


//--------------------- .nv.constant0._Z27scatter_kernel_TMA_pipelineILi8ELh2EEvPKj4descPKiiPjS2_ --------------------------
	.section	.nv.constant0._Z27scatter_kernel_TMA_pipelineILi8ELh2EEvPKj4descPKiiPjS2_,"a",@progbits
	.sectionflags	@""
	.align	4
.nv.constant0._Z27scatter_kernel_TMA_pipelineILi8ELh2EEvPKj4descPKiiPjS2_:
	.zero		960


//--------------------- .nv.constant0._Z27scatter_kernel_TMA_pipelineILi16ELh2EEvPKj4descPKiiPjS2_ --------------------------
	.section	.nv.constant0._Z27scatter_kernel_TMA_pipelineILi16ELh2EEvPKj4descPKiiPjS2_,"a",@progbits
	.sectionflags	@""
	.align	4
.nv.constant0._Z27scatter_kernel_TMA_pipelineILi16ELh2EEvPKj4descPKiiPjS2_:
	.zero		960


//--------------------- SYMBOLS --------------------------

	.type		.nv.reservedSmem.offset0,@object
	.size		.nv.reservedSmem.offset0,0x4
	.type		.nv.reservedSmem.cap,@object
	.size		.nv.reservedSmem.cap,0x4
